//
// Generated by NVIDIA NVVM Compiler
//
// Compiler Build ID: CL-36424714
// Cuda compilation tools, release 13.0, V13.0.88
// Based on NVVM 20.0.0
//

.version 9.0
.target sm_100
.address_size 64

	// .globl	_ZN14implicit_fused14moments_kernelIdEEvPKT_S3_iiS1_PS1_S4_S4_
.extern .shared .align 16 .b8 _ZN14implicit_fused8smem_rawE[];

.visible .entry _ZN14implicit_fused14moments_kernelIdEEvPKT_S3_iiS1_PS1_S4_S4_(
	.param .u64 .ptr .align 1 _ZN14implicit_fused14moments_kernelIdEEvPKT_S3_iiS1_PS1_S4_S4__param_0,
	.param .u64 .ptr .align 1 _ZN14implicit_fused14moments_kernelIdEEvPKT_S3_iiS1_PS1_S4_S4__param_1,
	.param .u32 _ZN14implicit_fused14moments_kernelIdEEvPKT_S3_iiS1_PS1_S4_S4__param_2,
	.param .u32 _ZN14implicit_fused14moments_kernelIdEEvPKT_S3_iiS1_PS1_S4_S4__param_3,
	.param .f64 _ZN14implicit_fused14moments_kernelIdEEvPKT_S3_iiS1_PS1_S4_S4__param_4,
	.param .u64 .ptr .align 1 _ZN14implicit_fused14moments_kernelIdEEvPKT_S3_iiS1_PS1_S4_S4__param_5,
	.param .u64 .ptr .align 1 _ZN14implicit_fused14moments_kernelIdEEvPKT_S3_iiS1_PS1_S4_S4__param_6,
	.param .u64 .ptr .align 1 _ZN14implicit_fused14moments_kernelIdEEvPKT_S3_iiS1_PS1_S4_S4__param_7
)
{
	.reg .pred 	%p<9>;
	.reg .b32 	%r<27>;
	.reg .b64 	%rd<19>;
	.reg .b64 	%fd<42>;

	ld.param.u64 	%rd3, [_ZN14implicit_fused14moments_kernelIdEEvPKT_S3_iiS1_PS1_S4_S4__param_0];
	ld.param.u64 	%rd4, [_ZN14implicit_fused14moments_kernelIdEEvPKT_S3_iiS1_PS1_S4_S4__param_1];
	ld.param.u32 	%r14, [_ZN14implicit_fused14moments_kernelIdEEvPKT_S3_iiS1_PS1_S4_S4__param_2];
	ld.param.u32 	%r13, [_ZN14implicit_fused14moments_kernelIdEEvPKT_S3_iiS1_PS1_S4_S4__param_3];
	ld.param.f64 	%fd10, [_ZN14implicit_fused14moments_kernelIdEEvPKT_S3_iiS1_PS1_S4_S4__param_4];
	ld.param.u64 	%rd5, [_ZN14implicit_fused14moments_kernelIdEEvPKT_S3_iiS1_PS1_S4_S4__param_5];
	ld.param.u64 	%rd6, [_ZN14implicit_fused14moments_kernelIdEEvPKT_S3_iiS1_PS1_S4_S4__param_6];
	ld.param.u64 	%rd7, [_ZN14implicit_fused14moments_kernelIdEEvPKT_S3_iiS1_PS1_S4_S4__param_7];
	mov.u32 	%r1, %ctaid.x;
	setp.ge.s32 	%p1, %r1, %r14;
	@%p1 bra 	$L__BB0_10;
	mov.u32 	%r26, %ntid.x;
	shl.b32 	%r3, %r26, 3;
	mov.u32 	%r4, %tid.x;
	setp.ge.s32 	%p2, %r4, %r13;
	mov.f64 	%fd39, 0d0000000000000000;
	mov.f64 	%fd40, %fd39;
	mov.f64 	%fd41, %fd39;
	@%p2 bra 	$L__BB0_4;
	mul.lo.s32 	%r5, %r13, %r1;
	cvta.to.global.u64 	%rd1, %rd3;
	cvta.to.global.u64 	%rd2, %rd4;
	mov.f64 	%fd41, 0d0000000000000000;
	mov.u32 	%r25, %r4;
	mov.f64 	%fd40, %fd41;
	mov.f64 	%fd39, %fd41;
$L__BB0_3:
	add.s32 	%r15, %r25, %r5;
	mul.wide.s32 	%rd8, %r15, 8;
	add.s64 	%rd9, %rd1, %rd8;
	ld.global.nc.f64 	%fd13, [%rd9];
	mul.wide.s32 	%rd10, %r25, 8;
	add.s64 	%rd11, %rd2, %rd10;
	ld.global.nc.f64 	%fd14, [%rd11];
	add.f64 	%fd39, %fd39, %fd13;
	mul.f64 	%fd15, %fd13, %fd14;
	add.f64 	%fd40, %fd40, %fd15;
	fma.rn.f64 	%fd41, %fd14, %fd15, %fd41;
	add.s32 	%r25, %r25, %r26;
	setp.lt.s32 	%p3, %r25, %r13;
	@%p3 bra 	$L__BB0_3;
$L__BB0_4:
	shl.b32 	%r16, %r4, 3;
	mov.u32 	%r17, _ZN14implicit_fused8smem_rawE;
	add.s32 	%r8, %r17, %r16;
	st.shared.f64 	[%r8], %fd39;
	add.s32 	%r9, %r8, %r3;
	st.shared.f64 	[%r9], %fd40;
	add.s32 	%r10, %r9, %r3;
	st.shared.f64 	[%r10], %fd41;
	bar.sync 	0;
	setp.lt.u32 	%p4, %r26, 2;
	@%p4 bra 	$L__BB0_8;
$L__BB0_5:
	shr.u32 	%r12, %r26, 1;
	setp.ge.u32 	%p5, %r4, %r12;
	@%p5 bra 	$L__BB0_7;
	shl.b32 	%r18, %r12, 3;
	add.s32 	%r19, %r8, %r18;
	ld.shared.f64 	%fd16, [%r19];
	ld.shared.f64 	%fd17, [%r8];
	add.f64 	%fd18, %fd16, %fd17;
	st.shared.f64 	[%r8], %fd18;
	add.s32 	%r20, %r19, %r3;
	ld.shared.f64 	%fd19, [%r20];
	ld.shared.f64 	%fd20, [%r9];
	add.f64 	%fd21, %fd19, %fd20;
	st.shared.f64 	[%r9], %fd21;
	add.s32 	%r21, %r20, %r3;
	ld.shared.f64 	%fd22, [%r21];
	ld.shared.f64 	%fd23, [%r10];
	add.f64 	%fd24, %fd22, %fd23;
	st.shared.f64 	[%r10], %fd24;
$L__BB0_7:
	bar.sync 	0;
	setp.gt.u32 	%p6, %r26, 3;
	mov.u32 	%r26, %r12;
	@%p6 bra 	$L__BB0_5;
$L__BB0_8:
	setp.ne.s32 	%p7, %r4, 0;
	@%p7 bra 	$L__BB0_10;
	add.s32 	%r23, %r17, %r3;
	ld.shared.f64 	%fd25, [_ZN14implicit_fused8smem_rawE];
	mul.f64 	%fd26, %fd10, %fd25;
	ld.shared.f64 	%fd27, [%r23];
	mul.f64 	%fd28, %fd10, %fd27;
	add.s32 	%r24, %r23, %r3;
	ld.shared.f64 	%fd29, [%r24];
	mul.f64 	%fd30, %fd10, %fd29;
	div.rn.f64 	%fd31, %fd28, %fd26;
	div.rn.f64 	%fd32, %fd30, %fd26;
	mul.f64 	%fd33, %fd31, %fd31;
	sub.f64 	%fd34, %fd32, %fd33;
	setp.leu.f64 	%p8, %fd34, 0d0000000000000000;
	selp.f64 	%fd35, 0d01A56E1FC2F8F359, %fd34, %p8;
	cvta.to.global.u64 	%rd12, %rd5;
	mul.wide.u32 	%rd13, %r1, 8;
	add.s64 	%rd14, %rd12, %rd13;
	st.global.f64 	[%rd14], %fd26;
	cvta.to.global.u64 	%rd15, %rd6;
	add.s64 	%rd16, %rd15, %rd13;
	st.global.f64 	[%rd16], %fd31;
	cvta.to.global.u64 	%rd17, %rd7;
	add.s64 	%rd18, %rd17, %rd13;
	st.global.f64 	[%rd18], %fd35;
$L__BB0_10:
	ret;

}
	// .globl	_ZN14implicit_fused24build_tridiag_rhs_kernelIdEEvPKT_S3_S3_S3_S3_iiS1_S1_S1_S1_PS1_S4_S4_S4_
.visible .entry _ZN14implicit_fused24build_tridiag_rhs_kernelIdEEvPKT_S3_S3_S3_S3_iiS1_S1_S1_S1_PS1_S4_S4_S4_(
	.param .u64 .ptr .align 1 _ZN14implicit_fused24build_tridiag_rhs_kernelIdEEvPKT_S3_S3_S3_S3_iiS1_S1_S1_S1_PS1_S4_S4_S4__param_0,
	.param .u64 .ptr .align 1 _ZN14implicit_fused24build_tridiag_rhs_kernelIdEEvPKT_S3_S3_S3_S3_iiS1_S1_S1_S1_PS1_S4_S4_S4__param_1,
	.param .u64 .ptr .align 1 _ZN14implicit_fused24build_tridiag_rhs_kernelIdEEvPKT_S3_S3_S3_S3_iiS1_S1_S1_S1_PS1_S4_S4_S4__param_2,
	.param .u64 .ptr .align 1 _ZN14implicit_fused24build_tridiag_rhs_kernelIdEEvPKT_S3_S3_S3_S3_iiS1_S1_S1_S1_PS1_S4_S4_S4__param_3,
	.param .u64 .ptr .align 1 _ZN14implicit_fused24build_tridiag_rhs_kernelIdEEvPKT_S3_S3_S3_S3_iiS1_S1_S1_S1_PS1_S4_S4_S4__param_4,
	.param .u32 _ZN14implicit_fused24build_tridiag_rhs_kernelIdEEvPKT_S3_S3_S3_S3_iiS1_S1_S1_S1_PS1_S4_S4_S4__param_5,
	.param .u32 _ZN14implicit_fused24build_tridiag_rhs_kernelIdEEvPKT_S3_S3_S3_S3_iiS1_S1_S1_S1_PS1_S4_S4_S4__param_6,
	.param .f64 _ZN14implicit_fused24build_tridiag_rhs_kernelIdEEvPKT_S3_S3_S3_S3_iiS1_S1_S1_S1_PS1_S4_S4_S4__param_7,
	.param .f64 _ZN14implicit_fused24build_tridiag_rhs_kernelIdEEvPKT_S3_S3_S3_S3_iiS1_S1_S1_S1_PS1_S4_S4_S4__param_8,
	.param .f64 _ZN14implicit_fused24build_tridiag_rhs_kernelIdEEvPKT_S3_S3_S3_S3_iiS1_S1_S1_S1_PS1_S4_S4_S4__param_9,
	.param .f64 _ZN14implicit_fused24build_tridiag_rhs_kernelIdEEvPKT_S3_S3_S3_S3_iiS1_S1_S1_S1_PS1_S4_S4_S4__param_10,
	.param .u64 .ptr .align 1 _ZN14implicit_fused24build_tridiag_rhs_kernelIdEEvPKT_S3_S3_S3_S3_iiS1_S1_S1_S1_PS1_S4_S4_S4__param_11,
	.param .u64 .ptr .align 1 _ZN14implicit_fused24build_tridiag_rhs_kernelIdEEvPKT_S3_S3_S3_S3_iiS1_S1_S1_S1_PS1_S4_S4_S4__param_12,
	.param .u64 .ptr .align 1 _ZN14implicit_fused24build_tridiag_rhs_kernelIdEEvPKT_S3_S3_S3_S3_iiS1_S1_S1_S1_PS1_S4_S4_S4__param_13,
	.param .u64 .ptr .align 1 _ZN14implicit_fused24build_tridiag_rhs_kernelIdEEvPKT_S3_S3_S3_S3_iiS1_S1_S1_S1_PS1_S4_S4_S4__param_14
)
{
	.reg .pred 	%p<11>;
	.reg .b32 	%r<30>;
	.reg .b32 	%f<3>;
	.reg .b64 	%rd<46>;
	.reg .b64 	%fd<74>;

	ld.param.u64 	%rd10, [_ZN14implicit_fused24build_tridiag_rhs_kernelIdEEvPKT_S3_S3_S3_S3_iiS1_S1_S1_S1_PS1_S4_S4_S4__param_0];
	ld.param.u64 	%rd11, [_ZN14implicit_fused24build_tridiag_rhs_kernelIdEEvPKT_S3_S3_S3_S3_iiS1_S1_S1_S1_PS1_S4_S4_S4__param_1];
	ld.param.u32 	%r10, [_ZN14implicit_fused24build_tridiag_rhs_kernelIdEEvPKT_S3_S3_S3_S3_iiS1_S1_S1_S1_PS1_S4_S4_S4__param_5];
	ld.param.u32 	%r11, [_ZN14implicit_fused24build_tridiag_rhs_kernelIdEEvPKT_S3_S3_S3_S3_iiS1_S1_S1_S1_PS1_S4_S4_S4__param_6];
	ld.param.f64 	%fd16, [_ZN14implicit_fused24build_tridiag_rhs_kernelIdEEvPKT_S3_S3_S3_S3_iiS1_S1_S1_S1_PS1_S4_S4_S4__param_7];
	ld.param.f64 	%fd17, [_ZN14implicit_fused24build_tridiag_rhs_kernelIdEEvPKT_S3_S3_S3_S3_iiS1_S1_S1_S1_PS1_S4_S4_S4__param_8];
	mov.u32 	%r1, %ctaid.x;
	setp.ge.s32 	%p1, %r1, %r11;
	@%p1 bra 	$L__BB1_7;
	cvta.to.global.u64 	%rd19, %rd11;
	add.s32 	%r2, %r10, -2;
	mul.wide.u32 	%rd20, %r1, 8;
	add.s64 	%rd21, %rd19, %rd20;
	ld.global.nc.f64 	%fd1, [%rd21];
	neg.f64 	%fd20, %fd16;
	div.rn.f64 	%fd21, %fd20, %fd17;
	max.f64 	%fd2, %fd1, 0d0000000000000000;
	mul.f64 	%fd3, %fd21, %fd2;
	neg.f64 	%fd22, %fd1;
	max.f64 	%fd4, %fd22, 0d0000000000000000;
	mul.f64 	%fd5, %fd21, %fd4;
	mul.lo.s32 	%r12, %r2, %r1;
	cvt.s64.s32 	%rd1, %r12;
	cvta.to.global.u64 	%rd22, %rd10;
	add.s64 	%rd2, %rd22, %rd20;
	mov.u32 	%r29, %tid.x;
	setp.ge.s32 	%p2, %r29, %r2;
	@%p2 bra 	$L__BB1_7;
	ld.param.u64 	%rd44, [_ZN14implicit_fused24build_tridiag_rhs_kernelIdEEvPKT_S3_S3_S3_S3_iiS1_S1_S1_S1_PS1_S4_S4_S4__param_13];
	ld.param.u64 	%rd43, [_ZN14implicit_fused24build_tridiag_rhs_kernelIdEEvPKT_S3_S3_S3_S3_iiS1_S1_S1_S1_PS1_S4_S4_S4__param_12];
	ld.param.u64 	%rd42, [_ZN14implicit_fused24build_tridiag_rhs_kernelIdEEvPKT_S3_S3_S3_S3_iiS1_S1_S1_S1_PS1_S4_S4_S4__param_11];
	ld.param.u64 	%rd41, [_ZN14implicit_fused24build_tridiag_rhs_kernelIdEEvPKT_S3_S3_S3_S3_iiS1_S1_S1_S1_PS1_S4_S4_S4__param_4];
	ld.param.u64 	%rd40, [_ZN14implicit_fused24build_tridiag_rhs_kernelIdEEvPKT_S3_S3_S3_S3_iiS1_S1_S1_S1_PS1_S4_S4_S4__param_3];
	ld.param.u64 	%rd39, [_ZN14implicit_fused24build_tridiag_rhs_kernelIdEEvPKT_S3_S3_S3_S3_iiS1_S1_S1_S1_PS1_S4_S4_S4__param_2];
	add.s32 	%r13, %r10, -1;
	mul.lo.s32 	%r14, %r13, %r11;
	mul.wide.s32 	%rd23, %r14, 8;
	add.s64 	%rd24, %rd2, %rd23;
	ld.global.nc.f64 	%fd23, [%rd24];
	ld.global.nc.f64 	%fd24, [%rd2];
	mov.f64 	%fd25, 0d3FF0000000000000;
	sub.f64 	%fd26, %fd25, %fd3;
	sub.f64 	%fd6, %fd26, %fd5;
	add.s32 	%r4, %r10, -3;
	div.rn.f64 	%fd27, %fd16, %fd17;
	mul.f64 	%fd28, %fd27, %fd2;
	mul.f64 	%fd7, %fd24, %fd28;
	mul.f64 	%fd29, %fd27, %fd4;
	mul.f64 	%fd8, %fd29, %fd23;
	cvta.to.global.u64 	%rd3, %rd41;
	cvta.to.global.u64 	%rd4, %rd39;
	cvta.to.global.u64 	%rd5, %rd43;
	cvta.to.global.u64 	%rd6, %rd42;
	cvta.to.global.u64 	%rd7, %rd44;
	cvta.to.global.u64 	%rd8, %rd40;
$L__BB1_3:
	ld.param.f64 	%fd72, [_ZN14implicit_fused24build_tridiag_rhs_kernelIdEEvPKT_S3_S3_S3_S3_iiS1_S1_S1_S1_PS1_S4_S4_S4__param_10];
	ld.param.f64 	%fd71, [_ZN14implicit_fused24build_tridiag_rhs_kernelIdEEvPKT_S3_S3_S3_S3_iiS1_S1_S1_S1_PS1_S4_S4_S4__param_9];
	cvt.s64.s32 	%rd25, %r29;
	mul.wide.s32 	%rd26, %r29, 8;
	add.s64 	%rd27, %rd3, %rd26;
	ld.global.nc.f64 	%fd30, [%rd27+8];
	sqrt.rn.f64 	%fd31, %fd30;
	add.s64 	%rd28, %rd4, %rd26;
	ld.global.nc.f64 	%fd32, [%rd28+8];
	mul.f64 	%fd33, %fd32, %fd31;
	div.rn.f64 	%fd34, %fd33, %fd71;
	mul.f64 	%fd9, %fd16, %fd34;
	add.f64 	%fd35, %fd6, %fd9;
	add.s64 	%rd9, %rd25, %rd1;
	shl.b64 	%rd29, %rd9, 3;
	add.s64 	%rd30, %rd5, %rd29;
	st.global.f64 	[%rd30], %fd35;
	setp.eq.s32 	%p3, %r29, 0;
	selp.f64 	%fd36, 0d0000000000000000, %fd3, %p3;
	add.s64 	%rd31, %rd6, %rd29;
	st.global.f64 	[%rd31], %fd36;
	setp.eq.s32 	%p4, %r29, %r4;
	selp.f64 	%fd37, 0d0000000000000000, %fd5, %p4;
	add.s64 	%rd32, %rd7, %rd29;
	st.global.f64 	[%rd32], %fd37;
	add.s64 	%rd33, %rd8, %rd26;
	ld.global.nc.f64 	%fd38, [%rd33+8];
	max.f64 	%fd39, %fd30, 0d01A56E1FC2F8F359;
	rsqrt.approx.f64 	%fd40, %fd39;
	mul.f64 	%fd41, %fd72, %fd32;
	mul.f64 	%fd10, %fd41, %fd40;
	sub.f64 	%fd42, %fd1, %fd38;
	mul.f64 	%fd43, %fd42, %fd42;
	mul.f64 	%fd44, %fd43, 0dBFE0000000000000;
	div.rn.f64 	%fd11, %fd44, %fd39;
	fma.rn.f64 	%fd45, %fd11, 0d3FF71547652B82FE, 0d4338000000000000;
	{
	.reg .b32 %temp; 
	mov.b64 	{%r6, %temp}, %fd45;
	}
	mov.f64 	%fd46, 0dC338000000000000;
	add.rn.f64 	%fd47, %fd45, %fd46;
	fma.rn.f64 	%fd48, %fd47, 0dBFE62E42FEFA39EF, %fd11;
	fma.rn.f64 	%fd49, %fd47, 0dBC7ABC9E3B39803F, %fd48;
	fma.rn.f64 	%fd50, %fd49, 0d3E5ADE1569CE2BDF, 0d3E928AF3FCA213EA;
	fma.rn.f64 	%fd51, %fd50, %fd49, 0d3EC71DEE62401315;
	fma.rn.f64 	%fd52, %fd51, %fd49, 0d3EFA01997C89EB71;
	fma.rn.f64 	%fd53, %fd52, %fd49, 0d3F2A01A014761F65;
	fma.rn.f64 	%fd54, %fd53, %fd49, 0d3F56C16C1852B7AF;
	fma.rn.f64 	%fd55, %fd54, %fd49, 0d3F81111111122322;
	fma.rn.f64 	%fd56, %fd55, %fd49, 0d3FA55555555502A1;
	fma.rn.f64 	%fd57, %fd56, %fd49, 0d3FC5555555555511;
	fma.rn.f64 	%fd58, %fd57, %fd49, 0d3FE000000000000B;
	fma.rn.f64 	%fd59, %fd58, %fd49, 0d3FF0000000000000;
	fma.rn.f64 	%fd60, %fd59, %fd49, 0d3FF0000000000000;
	{
	.reg .b32 %temp; 
	mov.b64 	{%r7, %temp}, %fd60;
	}
	{
	.reg .b32 %temp; 
	mov.b64 	{%temp, %r8}, %fd60;
	}
	shl.b32 	%r15, %r6, 20;
	add.s32 	%r16, %r15, %r8;
	mov.b64 	%fd73, {%r7, %r16};
	{
	.reg .b32 %temp; 
	mov.b64 	{%temp, %r17}, %fd11;
	}
	mov.b32 	%f2, %r17;
	abs.f32 	%f1, %f2;
	setp.lt.f32 	%p5, %f1, 0f4086232B;
	@%p5 bra 	$L__BB1_6;
	setp.lt.f64 	%p6, %fd11, 0d0000000000000000;
	add.f64 	%fd61, %fd11, 0d7FF0000000000000;
	selp.f64 	%fd73, 0d0000000000000000, %fd61, %p6;
	setp.geu.f32 	%p7, %f1, 0f40874800;
	@%p7 bra 	$L__BB1_6;
	shr.u32 	%r18, %r6, 31;
	add.s32 	%r19, %r6, %r18;
	shr.s32 	%r20, %r19, 1;
	shl.b32 	%r21, %r20, 20;
	add.s32 	%r22, %r8, %r21;
	mov.b64 	%fd62, {%r7, %r22};
	sub.s32 	%r23, %r6, %r20;
	shl.b32 	%r24, %r23, 20;
	add.s32 	%r25, %r24, 1072693248;
	mov.b32 	%r26, 0;
	mov.b64 	%fd63, {%r26, %r25};
	mul.f64 	%fd73, %fd63, %fd62;
$L__BB1_6:
	ld.param.u64 	%rd45, [_ZN14implicit_fused24build_tridiag_rhs_kernelIdEEvPKT_S3_S3_S3_S3_iiS1_S1_S1_S1_PS1_S4_S4_S4__param_14];
	mul.f64 	%fd64, %fd10, %fd73;
	mad.lo.s32 	%r27, %r11, %r29, %r11;
	mul.wide.s32 	%rd34, %r27, 8;
	add.s64 	%rd35, %rd2, %rd34;
	ld.global.nc.f64 	%fd65, [%rd35];
	fma.rn.f64 	%fd66, %fd9, %fd64, %fd65;
	add.f64 	%fd67, %fd7, %fd66;
	selp.f64 	%fd68, %fd67, %fd66, %p3;
	add.f64 	%fd69, %fd8, %fd68;
	selp.f64 	%fd70, %fd69, %fd68, %p4;
	cvta.to.global.u64 	%rd36, %rd45;
	add.s64 	%rd38, %rd36, %rd29;
	st.global.f64 	[%rd38], %fd70;
	mov.u32 	%r28, %ntid.x;
	add.s32 	%r29, %r29, %r28;
	setp.lt.s32 	%p10, %r29, %r2;
	@%p10 bra 	$L__BB1_3;
$L__BB1_7:
	ret;

}
	// .globl	_ZN14implicit_fused29writeback_and_residual_kernelIdEEvPKT_S3_iiPS1_S4_
.visible .entry _ZN14implicit_fused29writeback_and_residual_kernelIdEEvPKT_S3_iiPS1_S4_(
	.param .u64 .ptr .align 1 _ZN14implicit_fused29writeback_and_residual_kernelIdEEvPKT_S3_iiPS1_S4__param_0,
	.param .u64 .ptr .align 1 _ZN14implicit_fused29writeback_and_residual_kernelIdEEvPKT_S3_iiPS1_S4__param_1,
	.param .u32 _ZN14implicit_fused29writeback_and_residual_kernelIdEEvPKT_S3_iiPS1_S4__param_2,
	.param .u32 _ZN14implicit_fused29writeback_and_residual_kernelIdEEvPKT_S3_iiPS1_S4__param_3,
	.param .u64 .ptr .align 1 _ZN14implicit_fused29writeback_and_residual_kernelIdEEvPKT_S3_iiPS1_S4__param_4,
	.param .u64 .ptr .align 1 _ZN14implicit_fused29writeback_and_residual_kernelIdEEvPKT_S3_iiPS1_S4__param_5
)
{
	.reg .pred 	%p<27>;
	.reg .b32 	%r<37>;
	.reg .b64 	%rd<68>;
	.reg .b64 	%fd<98>;

	ld.param.u64 	%rd9, [_ZN14implicit_fused29writeback_and_residual_kernelIdEEvPKT_S3_iiPS1_S4__param_0];
	ld.param.u64 	%rd10, [_ZN14implicit_fused29writeback_and_residual_kernelIdEEvPKT_S3_iiPS1_S4__param_1];
	ld.param.u32 	%r18, [_ZN14implicit_fused29writeback_and_residual_kernelIdEEvPKT_S3_iiPS1_S4__param_2];
	ld.param.u32 	%r19, [_ZN14implicit_fused29writeback_and_residual_kernelIdEEvPKT_S3_iiPS1_S4__param_3];
	ld.param.u64 	%rd11, [_ZN14implicit_fused29writeback_and_residual_kernelIdEEvPKT_S3_iiPS1_S4__param_4];
	cvta.to.global.u64 	%rd1, %rd11;
	cvta.to.global.u64 	%rd2, %rd9;
	cvta.to.global.u64 	%rd3, %rd10;
	mov.u32 	%r1, %ctaid.x;
	setp.ge.s32 	%p1, %r1, %r19;
	@%p1 bra 	$L__BB2_15;
	add.s32 	%r2, %r18, -2;
	mov.u32 	%r20, %tid.x;
	setp.ne.s32 	%p2, %r20, 0;
	@%p2 bra 	$L__BB2_15;
	mul.lo.s32 	%r21, %r2, %r1;
	cvt.s64.s32 	%rd4, %r21;
	setp.lt.s32 	%p3, %r18, 3;
	mov.f64 	%fd97, 0d0000000000000000;
	@%p3 bra 	$L__BB2_14;
	add.s32 	%r23, %r18, -3;
	setp.lt.u32 	%p4, %r23, 7;
	mov.f64 	%fd97, 0d0000000000000000;
	mov.b32 	%r35, 0;
	@%p4 bra 	$L__BB2_6;
	and.b32  	%r24, %r2, -8;
	neg.s32 	%r33, %r24;
	add.s32 	%r32, %r1, %r19;
	shl.b32 	%r5, %r19, 3;
	shl.b64 	%rd12, %rd4, 3;
	add.s64 	%rd13, %rd12, %rd3;
	add.s64 	%rd67, %rd13, 32;
	mov.f64 	%fd97, 0d0000000000000000;
	mul.wide.s32 	%rd17, %r19, 8;
$L__BB2_5:
	.pragma "nounroll";
	and.b32  	%r35, %r2, -8;
	ld.global.nc.f64 	%fd17, [%rd67+-32];
	mul.wide.s32 	%rd14, %r32, 8;
	add.s64 	%rd15, %rd2, %rd14;
	ld.global.nc.f64 	%fd18, [%rd15];
	add.s64 	%rd16, %rd1, %rd14;
	st.global.f64 	[%rd16], %fd17;
	sub.f64 	%fd19, %fd17, %fd18;
	abs.f64 	%fd20, %fd19;
	setp.gt.f64 	%p5, %fd20, %fd97;
	selp.f64 	%fd21, %fd20, %fd97, %p5;
	ld.global.nc.f64 	%fd22, [%rd67+-24];
	add.s64 	%rd18, %rd15, %rd17;
	ld.global.nc.f64 	%fd23, [%rd18];
	add.s64 	%rd19, %rd16, %rd17;
	st.global.f64 	[%rd19], %fd22;
	sub.f64 	%fd24, %fd22, %fd23;
	abs.f64 	%fd25, %fd24;
	setp.gt.f64 	%p6, %fd25, %fd21;
	selp.f64 	%fd26, %fd25, %fd21, %p6;
	ld.global.nc.f64 	%fd27, [%rd67+-16];
	add.s64 	%rd20, %rd18, %rd17;
	ld.global.nc.f64 	%fd28, [%rd20];
	add.s64 	%rd21, %rd19, %rd17;
	st.global.f64 	[%rd21], %fd27;
	sub.f64 	%fd29, %fd27, %fd28;
	abs.f64 	%fd30, %fd29;
	setp.gt.f64 	%p7, %fd30, %fd26;
	selp.f64 	%fd31, %fd30, %fd26, %p7;
	ld.global.nc.f64 	%fd32, [%rd67+-8];
	add.s64 	%rd22, %rd20, %rd17;
	ld.global.nc.f64 	%fd33, [%rd22];
	add.s64 	%rd23, %rd21, %rd17;
	st.global.f64 	[%rd23], %fd32;
	sub.f64 	%fd34, %fd32, %fd33;
	abs.f64 	%fd35, %fd34;
	setp.gt.f64 	%p8, %fd35, %fd31;
	selp.f64 	%fd36, %fd35, %fd31, %p8;
	ld.global.nc.f64 	%fd37, [%rd67];
	add.s64 	%rd24, %rd22, %rd17;
	ld.global.nc.f64 	%fd38, [%rd24];
	add.s64 	%rd25, %rd23, %rd17;
	st.global.f64 	[%rd25], %fd37;
	sub.f64 	%fd39, %fd37, %fd38;
	abs.f64 	%fd40, %fd39;
	setp.gt.f64 	%p9, %fd40, %fd36;
	selp.f64 	%fd41, %fd40, %fd36, %p9;
	ld.global.nc.f64 	%fd42, [%rd67+8];
	add.s64 	%rd26, %rd24, %rd17;
	ld.global.nc.f64 	%fd43, [%rd26];
	add.s64 	%rd27, %rd25, %rd17;
	st.global.f64 	[%rd27], %fd42;
	sub.f64 	%fd44, %fd42, %fd43;
	abs.f64 	%fd45, %fd44;
	setp.gt.f64 	%p10, %fd45, %fd41;
	selp.f64 	%fd46, %fd45, %fd41, %p10;
	ld.global.nc.f64 	%fd47, [%rd67+16];
	add.s64 	%rd28, %rd26, %rd17;
	ld.global.nc.f64 	%fd48, [%rd28];
	add.s64 	%rd29, %rd27, %rd17;
	st.global.f64 	[%rd29], %fd47;
	sub.f64 	%fd49, %fd47, %fd48;
	abs.f64 	%fd50, %fd49;
	setp.gt.f64 	%p11, %fd50, %fd46;
	selp.f64 	%fd51, %fd50, %fd46, %p11;
	ld.global.nc.f64 	%fd52, [%rd67+24];
	add.s64 	%rd30, %rd28, %rd17;
	ld.global.nc.f64 	%fd53, [%rd30];
	add.s64 	%rd31, %rd29, %rd17;
	st.global.f64 	[%rd31], %fd52;
	sub.f64 	%fd54, %fd52, %fd53;
	abs.f64 	%fd55, %fd54;
	setp.gt.f64 	%p12, %fd55, %fd51;
	selp.f64 	%fd97, %fd55, %fd51, %p12;
	add.s32 	%r33, %r33, 8;
	add.s32 	%r32, %r32, %r5;
	add.s64 	%rd67, %rd67, 64;
	setp.ne.s32 	%p13, %r33, 0;
	@%p13 bra 	$L__BB2_5;
$L__BB2_6:
	and.b32  	%r12, %r2, 7;
	setp.eq.s32 	%p14, %r12, 0;
	@%p14 bra 	$L__BB2_14;
	and.b32  	%r13, %r2, 3;
	setp.lt.u32 	%p15, %r12, 4;
	@%p15 bra 	$L__BB2_9;
	cvt.u64.u32 	%rd32, %r35;
	add.s64 	%rd33, %rd32, %rd4;
	shl.b64 	%rd34, %rd33, 3;
	add.s64 	%rd35, %rd3, %rd34;
	ld.global.nc.f64 	%fd57, [%rd35];
	mad.lo.s32 	%r25, %r19, %r35, %r19;
	add.s32 	%r26, %r25, %r1;
	mul.wide.s32 	%rd36, %r26, 8;
	add.s64 	%rd37, %rd2, %rd36;
	ld.global.nc.f64 	%fd58, [%rd37];
	add.s64 	%rd38, %rd1, %rd36;
	st.global.f64 	[%rd38], %fd57;
	sub.f64 	%fd59, %fd57, %fd58;
	abs.f64 	%fd60, %fd59;
	setp.gt.f64 	%p16, %fd60, %fd97;
	selp.f64 	%fd61, %fd60, %fd97, %p16;
	ld.global.nc.f64 	%fd62, [%rd35+8];
	mul.wide.s32 	%rd39, %r19, 8;
	add.s64 	%rd40, %rd37, %rd39;
	ld.global.nc.f64 	%fd63, [%rd40];
	add.s64 	%rd41, %rd38, %rd39;
	st.global.f64 	[%rd41], %fd62;
	sub.f64 	%fd64, %fd62, %fd63;
	abs.f64 	%fd65, %fd64;
	setp.gt.f64 	%p17, %fd65, %fd61;
	selp.f64 	%fd66, %fd65, %fd61, %p17;
	ld.global.nc.f64 	%fd67, [%rd35+16];
	add.s64 	%rd42, %rd40, %rd39;
	ld.global.nc.f64 	%fd68, [%rd42];
	add.s64 	%rd43, %rd41, %rd39;
	st.global.f64 	[%rd43], %fd67;
	sub.f64 	%fd69, %fd67, %fd68;
	abs.f64 	%fd70, %fd69;
	setp.gt.f64 	%p18, %fd70, %fd66;
	selp.f64 	%fd71, %fd70, %fd66, %p18;
	add.s32 	%r35, %r35, 4;
	ld.global.nc.f64 	%fd72, [%rd35+24];
	add.s64 	%rd44, %rd42, %rd39;
	ld.global.nc.f64 	%fd73, [%rd44];
	add.s64 	%rd45, %rd43, %rd39;
	st.global.f64 	[%rd45], %fd72;
	sub.f64 	%fd74, %fd72, %fd73;
	abs.f64 	%fd75, %fd74;
	setp.gt.f64 	%p19, %fd75, %fd71;
	selp.f64 	%fd97, %fd75, %fd71, %p19;
$L__BB2_9:
	setp.eq.s32 	%p20, %r13, 0;
	@%p20 bra 	$L__BB2_14;
	setp.eq.s32 	%p21, %r13, 1;
	@%p21 bra 	$L__BB2_12;
	cvt.u64.u32 	%rd46, %r35;
	add.s64 	%rd47, %rd46, %rd4;
	shl.b64 	%rd48, %rd47, 3;
	add.s64 	%rd49, %rd3, %rd48;
	ld.global.nc.f64 	%fd77, [%rd49];
	mad.lo.s32 	%r27, %r19, %r35, %r19;
	add.s32 	%r28, %r27, %r1;
	mul.wide.s32 	%rd50, %r28, 8;
	add.s64 	%rd51, %rd2, %rd50;
	ld.global.nc.f64 	%fd78, [%rd51];
	add.s64 	%rd52, %rd1, %rd50;
	st.global.f64 	[%rd52], %fd77;
	sub.f64 	%fd79, %fd77, %fd78;
	abs.f64 	%fd80, %fd79;
	setp.gt.f64 	%p22, %fd80, %fd97;
	selp.f64 	%fd81, %fd80, %fd97, %p22;
	add.s32 	%r35, %r35, 2;
	ld.global.nc.f64 	%fd82, [%rd49+8];
	mul.wide.s32 	%rd53, %r19, 8;
	add.s64 	%rd54, %rd51, %rd53;
	ld.global.nc.f64 	%fd83, [%rd54];
	add.s64 	%rd55, %rd52, %rd53;
	st.global.f64 	[%rd55], %fd82;
	sub.f64 	%fd84, %fd82, %fd83;
	abs.f64 	%fd85, %fd84;
	setp.gt.f64 	%p23, %fd85, %fd81;
	selp.f64 	%fd97, %fd85, %fd81, %p23;
$L__BB2_12:
	and.b32  	%r29, %r18, 1;
	setp.eq.b32 	%p24, %r29, 1;
	not.pred 	%p25, %p24;
	@%p25 bra 	$L__BB2_14;
	cvt.u64.u32 	%rd56, %r35;
	add.s64 	%rd57, %rd56, %rd4;
	shl.b64 	%rd58, %rd57, 3;
	add.s64 	%rd59, %rd3, %rd58;
	ld.global.nc.f64 	%fd86, [%rd59];
	mad.lo.s32 	%r30, %r19, %r35, %r19;
	add.s32 	%r31, %r30, %r1;
	mul.wide.s32 	%rd60, %r31, 8;
	add.s64 	%rd61, %rd2, %rd60;
	ld.global.nc.f64 	%fd87, [%rd61];
	add.s64 	%rd62, %rd1, %rd60;
	st.global.f64 	[%rd62], %fd86;
	sub.f64 	%fd88, %fd86, %fd87;
	abs.f64 	%fd89, %fd88;
	setp.gt.f64 	%p26, %fd89, %fd97;
	selp.f64 	%fd97, %fd89, %fd97, %p26;
$L__BB2_14:
	ld.param.u64 	%rd66, [_ZN14implicit_fused29writeback_and_residual_kernelIdEEvPKT_S3_iiPS1_S4__param_5];
	cvta.to.global.u64 	%rd63, %rd66;
	mul.wide.u32 	%rd64, %r1, 8;
	add.s64 	%rd65, %rd63, %rd64;
	st.global.f64 	[%rd65], %fd97;
$L__BB2_15:
	ret;

}


// ===== COMPILED SASS (sm_100) =====

	.target	sm_100

	.elftype	@"ET_EXEC"


//--------------------- .note.nv.tkinfo           --------------------------
	.section	.note.nv.tkinfo,"",@"SHT_NOTE"
	.sectionflags	@"SHF_NOTE_NV_TKINFO"
	.tkinfo
        /*0018*/ 	.word	0x00000002
        /*0030*/ 	.string	""
        /*0030*/ 	.string	"ptxas"
        /*0030*/ 	.string	"Cuda compilation tools, release 13.0, V13.0.88"
        /*0030*/ 	.string	"Build cuda_13.0.r13.0/compiler.36424714_0"
        /*0030*/ 	.string	"-arch sm_100 -m 64 "



//--------------------- .note.nv.cuinfo           --------------------------
	.section	.note.nv.cuinfo,"",@"SHT_NOTE"
	.sectionflags	@"SHF_NOTE_NV_CUINFO"
        /*0018*/ 	.short	0x0002
        /*001a*/ 	.short	0x0064
        /*001c*/ 	.short	0x0082
	.zero		2


//--------------------- .nv.info                  --------------------------
	.section	.nv.info,"",@"SHT_CUDA_INFO"
	.align	4


	//----- nvinfo : EIATTR_REGCOUNT
	.align		4
        /*0000*/ 	.byte	0x04, 0x2f
        /*0002*/ 	.short	(.L_1 - .L_0)
	.align		4
.L_0:
        /*0004*/ 	.word	index@(_ZN14implicit_fused14moments_kernelIdEEvPKT_S3_iiS1_PS1_S4_S4_)
        /*0008*/ 	.word	0x0000001e


	//----- nvinfo : EIATTR_FRAME_SIZE
	.align		4
.L_1:
        /*000c*/ 	.byte	0x04, 0x11
        /*000e*/ 	.short	(.L_3 - .L_2)
	.align		4
.L_2:
        /*0010*/ 	.word	index@($__internal_3_$__cuda_sm20_div_rn_f64_full)
        /*0014*/ 	.word	0x00000000


	//----- nvinfo : EIATTR_FRAME_SIZE
	.align		4
.L_3:
        /*0018*/ 	.byte	0x04, 0x11
        /*001a*/ 	.short	(.L_5 - .L_4)
	.align		4
.L_4:
        /*001c*/ 	.word	index@(_ZN14implicit_fused14moments_kernelIdEEvPKT_S3_iiS1_PS1_S4_S4_)
        /*0020*/ 	.word	0x00000000


	//----- nvinfo : EIATTR_REGCOUNT
	.align		4
.L_5:
        /*0024*/ 	.byte	0x04, 0x2f
        /*0026*/ 	.short	(.L_7 - .L_6)
	.align		4
.L_6:
        /*0028*/ 	.word	index@(_ZN14implicit_fused24build_tridiag_rhs_kernelIdEEvPKT_S3_S3_S3_S3_iiS1_S1_S1_S1_PS1_S4_S4_S4_)
        /*002c*/ 	.word	0x0000002e


	//----- nvinfo : EIATTR_FRAME_SIZE
	.align		4
.L_7:
        /*0030*/ 	.byte	0x04, 0x11
        /*0032*/ 	.short	(.L_9 - .L_8)
	.align		4
.L_8:
        /*0034*/ 	.word	index@($__internal_2_$__cuda_sm20_dsqrt_rn_f64_mediumpath_v1)
        /*0038*/ 	.word	0x00000000


	//----- nvinfo : EIATTR_FRAME_SIZE
	.align		4
.L_9:
        /*003c*/ 	.byte	0x04, 0x11
        /*003e*/ 	.short	(.L_11 - .L_10)
	.align		4
.L_10:
        /*0040*/ 	.word	index@($__internal_1_$__cuda_sm20_drsqrt_f64_slowpath_v2)
        /*0044*/ 	.word	0x00000000


	//----- nvinfo : EIATTR_FRAME_SIZE
	.align		4
.L_11:
        /*0048*/ 	.byte	0x04, 0x11
        /*004a*/ 	.short	(.L_13 - .L_12)
	.align		4
.L_12:
        /*004c*/ 	.word	index@($__internal_0_$__cuda_sm20_div_rn_f64_full)
        /*0050*/ 	.word	0x00000000


	//----- nvinfo : EIATTR_FRAME_SIZE
	.align		4
.L_13:
        /*0054*/ 	.byte	0x04, 0x11
        /*0056*/ 	.short	(.L_15 - .L_14)
	.align		4
.L_14:
        /*0058*/ 	.word	index@(_ZN14implicit_fused24build_tridiag_rhs_kernelIdEEvPKT_S3_S3_S3_S3_iiS1_S1_S1_S1_PS1_S4_S4_S4_)
        /*005c*/ 	.word	0x00000000


	//----- nvinfo : EIATTR_REGCOUNT
	.align		4
.L_15:
        /*0060*/ 	.byte	0x04, 0x2f
        /*0062*/ 	.short	(.L_17 - .L_16)
	.align		4
.L_16:
        /*0064*/ 	.word	index@(_ZN14implicit_fused29writeback_and_residual_kernelIdEEvPKT_S3_iiPS1_S4_)
        /*0068*/ 	.word	0x00000020


	//----- nvinfo : EIATTR_FRAME_SIZE
	.align		4
.L_17:
        /*006c*/ 	.byte	0x04, 0x11
        /*006e*/ 	.short	(.L_19 - .L_18)
	.align		4
.L_18:
        /*0070*/ 	.word	index@(_ZN14implicit_fused29writeback_and_residual_kernelIdEEvPKT_S3_iiPS1_S4_)
        /*0074*/ 	.word	0x00000000


	//----- nvinfo : EIATTR_MIN_STACK_SIZE
	.align		4
.L_19:
        /*0078*/ 	.byte	0x04, 0x12
        /*007a*/ 	.short	(.L_21 - .L_20)
	.align		4
.L_20:
        /*007c*/ 	.word	index@(_ZN14implicit_fused29writeback_and_residual_kernelIdEEvPKT_S3_iiPS1_S4_)
        /*0080*/ 	.word	0x00000000


	//----- nvinfo : EIATTR_MIN_STACK_SIZE
	.align		4
.L_21:
        /*0084*/ 	.byte	0x04, 0x12
        /*0086*/ 	.short	(.L_23 - .L_22)
	.align		4
.L_22:
        /*0088*/ 	.word	index@(_ZN14implicit_fused24build_tridiag_rhs_kernelIdEEvPKT_S3_S3_S3_S3_iiS1_S1_S1_S1_PS1_S4_S4_S4_)
        /*008c*/ 	.word	0x00000000


	//----- nvinfo : EIATTR_MIN_STACK_SIZE
	.align		4
.L_23:
        /*0090*/ 	.byte	0x04, 0x12
        /*0092*/ 	.short	(.L_25 - .L_24)
	.align		4
.L_24:
        /*0094*/ 	.word	index@(_ZN14implicit_fused14moments_kernelIdEEvPKT_S3_iiS1_PS1_S4_S4_)
        /*0098*/ 	.word	0x00000000
.L_25:


//--------------------- .nv.compat                --------------------------
	.section	.nv.compat,"",@"SHT_CUDA_COMPAT_INFO"
	.align	4
        /*0000*/ 	.byte	0x02, 0x09, 0x00, 0x00, 0x02, 0x02, 0x01, 0x00, 0x02, 0x05, 0x05, 0x00, 0x03, 0x07, 0x01, 0x01
        /*0010*/ 	.byte	0x02, 0x03, 0x00, 0x00, 0x02, 0x06, 0x01, 0x00, 0x04, 0x0b, 0x08, 0x00, 0x01, 0x00, 0x00, 0x00
        /*0020*/ 	.byte	0x00, 0x00, 0x00, 0x00


//--------------------- .nv.info._ZN14implicit_fused29writeback_and_residual_kernelIdEEvPKT_S3_iiPS1_S4_ --------------------------
	.section	.nv.info._ZN14implicit_fused29writeback_and_residual_kernelIdEEvPKT_S3_iiPS1_S4_,"",@"SHT_CUDA_INFO"
	.sectionflags	@""
	.align	4


	//----- nvinfo : EIATTR_CUDA_API_VERSION
	.align		4
        /*0000*/ 	.byte	0x04, 0x37
        /*0002*/ 	.short	(.L_27 - .L_26)
.L_26:
        /*0004*/ 	.word	0x00000082


	//----- nvinfo : EIATTR_KPARAM_INFO
	.align		4
.L_27:
        /*0008*/ 	.byte	0x04, 0x17
        /*000a*/ 	.short	(.L_29 - .L_28)
.L_28:
        /*000c*/ 	.word	0x00000000
        /*0010*/ 	.short	0x0005
        /*0012*/ 	.short	0x0020
        /*0014*/ 	.byte	0x00, 0xf5, 0x21, 0x00


	//----- nvinfo : EIATTR_KPARAM_INFO
	.align		4
.L_29:
        /*0018*/ 	.byte	0x04, 0x17
        /*001a*/ 	.short	(.L_31 - .L_30)
.L_30:
        /*001c*/ 	.word	0x00000000
        /*0020*/ 	.short	0x0004
        /*0022*/ 	.short	0x0018
        /*0024*/ 	.byte	0x00, 0xf5, 0x21, 0x00


	//----- nvinfo : EIATTR_KPARAM_INFO
	.align		4
.L_31:
        /*0028*/ 	.byte	0x04, 0x17
        /*002a*/ 	.short	(.L_33 - .L_32)
.L_32:
        /*002c*/ 	.word	0x00000000
        /*0030*/ 	.short	0x0003
        /*0032*/ 	.short	0x0014
        /*0034*/ 	.byte	0x00, 0xf0, 0x11, 0x00


	//----- nvinfo : EIATTR_KPARAM_INFO
	.align		4
.L_33:
        /*0038*/ 	.byte	0x04, 0x17
        /*003a*/ 	.short	(.L_35 - .L_34)
.L_34:
        /*003c*/ 	.word	0x00000000
        /*0040*/ 	.short	0x0002
        /*0042*/ 	.short	0x0010
        /*0044*/ 	.byte	0x00, 0xf0, 0x11, 0x00


	//----- nvinfo : EIATTR_KPARAM_INFO
	.align		4
.L_35:
        /*0048*/ 	.byte	0x04, 0x17
        /*004a*/ 	.short	(.L_37 - .L_36)
.L_36:
        /*004c*/ 	.word	0x00000000
        /*0050*/ 	.short	0x0001
        /*0052*/ 	.short	0x0008
        /*0054*/ 	.byte	0x00, 0xf5, 0x21, 0x00


	//----- nvinfo : EIATTR_KPARAM_INFO
	.align		4
.L_37:
        /*0058*/ 	.byte	0x04, 0x17
        /*005a*/ 	.short	(.L_39 - .L_38)
.L_38:
        /*005c*/ 	.word	0x00000000
        /*0060*/ 	.short	0x0000
        /*0062*/ 	.short	0x0000
        /*0064*/ 	.byte	0x00, 0xf5, 0x21, 0x00


	//----- nvinfo : EIATTR_SPARSE_MMA_MASK
	.align		4
.L_39:
        /*0068*/ 	.byte	0x03, 0x50
        /*006a*/ 	.short	0x0000


	//----- nvinfo : EIATTR_MAXREG_COUNT
	.align		4
        /*006c*/ 	.byte	0x03, 0x1b
        /*006e*/ 	.short	0x00ff


	//----- nvinfo : EIATTR_MERCURY_ISA_VERSION
	.align		4
        /*0070*/ 	.byte	0x03, 0x5f
        /*0072*/ 	.short	0x0101


	//----- nvinfo : EIATTR_VRC_CTA_INIT_COUNT
	.align		4
        /*0074*/ 	.byte	0x02, 0x4a
	.zero		1
	.zero		1


	//----- nvinfo : EIATTR_EXIT_INSTR_OFFSETS
	.align		4
        /*0078*/ 	.byte	0x04, 0x1c
        /*007a*/ 	.short	(.L_41 - .L_40)


	//   ....[0]....
.L_40:
        /*007c*/ 	.word	0x00000040


	//   ....[1]....
        /*0080*/ 	.word	0x00000070


	//   ....[2]....
        /*0084*/ 	.word	0x00000e80


	//----- nvinfo : EIATTR_CBANK_PARAM_SIZE
	.align		4
.L_41:
        /*0088*/ 	.byte	0x03, 0x19
        /*008a*/ 	.short	0x0028


	//----- nvinfo : EIATTR_PARAM_CBANK
	.align		4
        /*008c*/ 	.byte	0x04, 0x0a
        /*008e*/ 	.short	(.L_43 - .L_42)
	.align		4
.L_42:
        /*0090*/ 	.word	index@(.nv.constant0._ZN14implicit_fused29writeback_and_residual_kernelIdEEvPKT_S3_iiPS1_S4_)
        /*0094*/ 	.short	0x0380
        /*0096*/ 	.short	0x0028


	//----- nvinfo : EIATTR_SW_WAR
	.align		4
.L_43:
        /*0098*/ 	.byte	0x04, 0x36
        /*009a*/ 	.short	(.L_45 - .L_44)
.L_44:
        /*009c*/ 	.word	0x00000008
.L_45:


//--------------------- .nv.info._ZN14implicit_fused24build_tridiag_rhs_kernelIdEEvPKT_S3_S3_S3_S3_iiS1_S1_S1_S1_PS1_S4_S4_S4_ --------------------------
	.section	.nv.info._ZN14implicit_fused24build_tridiag_rhs_kernelIdEEvPKT_S3_S3_S3_S3_iiS1_S1_S1_S1_PS1_S4_S4_S4_,"",@"SHT_CUDA_INFO"
	.sectionflags	@""
	.align	4


	//----- nvinfo : EIATTR_CUDA_API_VERSION
	.align		4
        /*0000*/ 	.byte	0x04, 0x37
        /*0002*/ 	.short	(.L_47 - .L_46)
.L_46:
        /*0004*/ 	.word	0x00000082


	//----- nvinfo : EIATTR_KPARAM_INFO
	.align		4
.L_47:
        /*0008*/ 	.byte	0x04, 0x17
        /*000a*/ 	.short	(.L_49 - .L_48)
.L_48:
        /*000c*/ 	.word	0x00000000
        /*0010*/ 	.short	0x000e
        /*0012*/ 	.short	0x0068
        /*0014*/ 	.byte	0x00, 0xf5, 0x21, 0x00


	//----- nvinfo : EIATTR_KPARAM_INFO
	.align		4
.L_49:
        /*0018*/ 	.byte	0x04, 0x17
        /*001a*/ 	.short	(.L_51 - .L_50)
.L_50:
        /*001c*/ 	.word	0x00000000
        /*0020*/ 	.short	0x000d
        /*0022*/ 	.short	0x0060
        /*0024*/ 	.byte	0x00, 0xf5, 0x21, 0x00


	//----- nvinfo : EIATTR_KPARAM_INFO
	.align		4
.L_51:
        /*0028*/ 	.byte	0x04, 0x17
        /*002a*/ 	.short	(.L_53 - .L_52)
.L_52:
        /*002c*/ 	.word	0x00000000
        /*0030*/ 	.short	0x000c
        /*0032*/ 	.short	0x0058
        /*0034*/ 	.byte	0x00, 0xf5, 0x21, 0x00


	//----- nvinfo : EIATTR_KPARAM_INFO
	.align		4
.L_53:
        /*0038*/ 	.byte	0x04, 0x17
        /*003a*/ 	.short	(.L_55 - .L_54)
.L_54:
        /*003c*/ 	.word	0x00000000
        /*0040*/ 	.short	0x000b
        /*0042*/ 	.short	0x0050
        /*0044*/ 	.byte	0x00, 0xf5, 0x21, 0x00


	//----- nvinfo : EIATTR_KPARAM_INFO
	.align		4
.L_55:
        /*0048*/ 	.byte	0x04, 0x17
        /*004a*/ 	.short	(.L_57 - .L_56)
.L_56:
        /*004c*/ 	.word	0x00000000
        /*0050*/ 	.short	0x000a
        /*0052*/ 	.short	0x0048
        /*0054*/ 	.byte	0x00, 0xf0, 0x21, 0x00


	//----- nvinfo : EIATTR_KPARAM_INFO
	.align		4
.L_57:
        /*0058*/ 	.byte	0x04, 0x17
        /*005a*/ 	.short	(.L_59 - .L_58)
.L_58:
        /*005c*/ 	.word	0x00000000
        /*0060*/ 	.short	0x0009
        /*0062*/ 	.short	0x0040
        /*0064*/ 	.byte	0x00, 0xf0, 0x21, 0x00


	//----- nvinfo : EIATTR_KPARAM_INFO
	.align		4
.L_59:
        /*0068*/ 	.byte	0x04, 0x17
        /*006a*/ 	.short	(.L_61 - .L_60)
.L_60:
        /*006c*/ 	.word	0x00000000
        /*0070*/ 	.short	0x0008
        /*0072*/ 	.short	0x0038
        /*0074*/ 	.byte	0x00, 0xf0, 0x21, 0x00


	//----- nvinfo : EIATTR_KPARAM_INFO
	.align		4
.L_61:
        /*0078*/ 	.byte	0x04, 0x17
        /*007a*/ 	.short	(.L_63 - .L_62)
.L_62:
        /*007c*/ 	.word	0x00000000
        /*0080*/ 	.short	0x0007
        /*0082*/ 	.short	0x0030
        /*0084*/ 	.byte	0x00, 0xf0, 0x21, 0x00


	//----- nvinfo : EIATTR_KPARAM_INFO
	.align		4
.L_63:
        /*0088*/ 	.byte	0x04, 0x17
        /*008a*/ 	.short	(.L_65 - .L_64)
.L_64:
        /*008c*/ 	.word	0x00000000
        /*0090*/ 	.short	0x0006
        /*0092*/ 	.short	0x002c
        /*0094*/ 	.byte	0x00, 0xf0, 0x11, 0x00


	//----- nvinfo : EIATTR_KPARAM_INFO
	.align		4
.L_65:
        /*0098*/ 	.byte	0x04, 0x17
        /*009a*/ 	.short	(.L_67 - .L_66)
.L_66:
        /*009c*/ 	.word	0x00000000
        /*00a0*/ 	.short	0x0005
        /*00a2*/ 	.short	0x0028
        /*00a4*/ 	.byte	0x00, 0xf0, 0x11, 0x00


	//----- nvinfo : EIATTR_KPARAM_INFO
	.align		4
.L_67:
        /*00a8*/ 	.byte	0x04, 0x17
        /*00aa*/ 	.short	(.L_69 - .L_68)
.L_68:
        /*00ac*/ 	.word	0x00000000
        /*00b0*/ 	.short	0x0004
        /*00b2*/ 	.short	0x0020
        /*00b4*/ 	.byte	0x00, 0xf5, 0x21, 0x00


	//----- nvinfo : EIATTR_KPARAM_INFO
	.align		4
.L_69:
        /*00b8*/ 	.byte	0x04, 0x17
        /*00ba*/ 	.short	(.L_71 - .L_70)
.L_70:
        /*00bc*/ 	.word	0x00000000
        /*00c0*/ 	.short	0x0003
        /*00c2*/ 	.short	0x0018
        /*00c4*/ 	.byte	0x00, 0xf5, 0x21, 0x00


	//----- nvinfo : EIATTR_KPARAM_INFO
	.align		4
.L_71:
        /*00c8*/ 	.byte	0x04, 0x17
        /*00ca*/ 	.short	(.L_73 - .L_72)
.L_72:
        /*00cc*/ 	.word	0x00000000
        /*00d0*/ 	.short	0x0002
        /*00d2*/ 	.short	0x0010
        /*00d4*/ 	.byte	0x00, 0xf5, 0x21, 0x00


	//----- nvinfo : EIATTR_KPARAM_INFO
	.align		4
.L_73:
        /*00d8*/ 	.byte	0x04, 0x17
        /*00da*/ 	.short	(.L_75 - .L_74)
.L_74:
        /*00dc*/ 	.word	0x00000000
        /*00e0*/ 	.short	0x0001
        /*00e2*/ 	.short	0x0008
        /*00e4*/ 	.byte	0x00, 0xf5, 0x21, 0x00


	//----- nvinfo : EIATTR_KPARAM_INFO
	.align		4
.L_75:
        /*00e8*/ 	.byte	0x04, 0x17
        /*00ea*/ 	.short	(.L_77 - .L_76)
.L_76:
        /*00ec*/ 	.word	0x00000000
        /*00f0*/ 	.short	0x0000
        /*00f2*/ 	.short	0x0000
        /*00f4*/ 	.byte	0x00, 0xf5, 0x21, 0x00


	//----- nvinfo : EIATTR_SPARSE_MMA_MASK
	.align		4
.L_77:
        /*00f8*/ 	.byte	0x03, 0x50
        /*00fa*/ 	.short	0x0000


	//----- nvinfo : EIATTR_MAXREG_COUNT
	.align		4
        /*00fc*/ 	.byte	0x03, 0x1b
        /*00fe*/ 	.short	0x00ff


	//----- nvinfo : EIATTR_MERCURY_ISA_VERSION
	.align		4
        /*0100*/ 	.byte	0x03, 0x5f
        /*0102*/ 	.short	0x0101


	//----- nvinfo : EIATTR_VRC_CTA_INIT_COUNT
	.align		4
        /*0104*/ 	.byte	0x02, 0x4a
	.zero		1
	.zero		1


	//----- nvinfo : EIATTR_EXIT_INSTR_OFFSETS
	.align		4
        /*0108*/ 	.byte	0x04, 0x1c
        /*010a*/ 	.short	(.L_79 - .L_78)


	//   ....[0]....
.L_78:
        /*010c*/ 	.word	0x00000040


	//   ....[1]....
        /*0110*/ 	.word	0x00000260


	//   ....[2]....
        /*0114*/ 	.word	0x000013c0


	//----- nvinfo : EIATTR_CRS_STACK_SIZE
	.align		4
.L_79:
        /*0118*/ 	.byte	0x04, 0x1e
        /*011a*/ 	.short	(.L_81 - .L_80)
.L_80:
        /*011c*/ 	.word	0x00000000


	//----- nvinfo : EIATTR_CBANK_PARAM_SIZE
	.align		4
.L_81:
        /*0120*/ 	.byte	0x03, 0x19
        /*0122*/ 	.short	0x0070


	//----- nvinfo : EIATTR_PARAM_CBANK
	.align		4
        /*0124*/ 	.byte	0x04, 0x0a
        /*0126*/ 	.short	(.L_83 - .L_82)
	.align		4
.L_82:
        /*0128*/ 	.word	index@(.nv.constant0._ZN14implicit_fused24build_tridiag_rhs_kernelIdEEvPKT_S3_S3_S3_S3_iiS1_S1_S1_S1_PS1_S4_S4_S4_)
        /*012c*/ 	.short	0x0380
        /*012e*/ 	.short	0x0070


	//----- nvinfo : EIATTR_SW_WAR
	.align		4
.L_83:
        /*0130*/ 	.byte	0x04, 0x36
        /*0132*/ 	.short	(.L_85 - .L_84)
.L_84:
        /*0134*/ 	.word	0x00000008
.L_85:


//--------------------- .nv.info._ZN14implicit_fused14moments_kernelIdEEvPKT_S3_iiS1_PS1_S4_S4_ --------------------------
	.section	.nv.info._ZN14implicit_fused14moments_kernelIdEEvPKT_S3_iiS1_PS1_S4_S4_,"",@"SHT_CUDA_INFO"
	.sectionflags	@""
	.align	4


	//----- nvinfo : EIATTR_CUDA_API_VERSION
	.align		4
        /*0000*/ 	.byte	0x04, 0x37
        /*0002*/ 	.short	(.L_87 - .L_86)
.L_86:
        /*0004*/ 	.word	0x00000082


	//----- nvinfo : EIATTR_KPARAM_INFO
	.align		4
.L_87:
        /*0008*/ 	.byte	0x04, 0x17
        /*000a*/ 	.short	(.L_89 - .L_88)
.L_88:
        /*000c*/ 	.word	0x00000000
        /*0010*/ 	.short	0x0007
        /*0012*/ 	.short	0x0030
        /*0014*/ 	.byte	0x00, 0xf5, 0x21, 0x00


	//----- nvinfo : EIATTR_KPARAM_INFO
	.align		4
.L_89:
        /*0018*/ 	.byte	0x04, 0x17
        /*001a*/ 	.short	(.L_91 - .L_90)
.L_90:
        /*001c*/ 	.word	0x00000000
        /*0020*/ 	.short	0x0006
        /*0022*/ 	.short	0x0028
        /*0024*/ 	.byte	0x00, 0xf5, 0x21, 0x00


	//----- nvinfo : EIATTR_KPARAM_INFO
	.align		4
.L_91:
        /*0028*/ 	.byte	0x04, 0x17
        /*002a*/ 	.short	(.L_93 - .L_92)
.L_92:
        /*002c*/ 	.word	0x00000000
        /*0030*/ 	.short	0x0005
        /*0032*/ 	.short	0x0020
        /*0034*/ 	.byte	0x00, 0xf5, 0x21, 0x00


	//----- nvinfo : EIATTR_KPARAM_INFO
	.align		4
.L_93:
        /*0038*/ 	.byte	0x04, 0x17
        /*003a*/ 	.short	(.L_95 - .L_94)
.L_94:
        /*003c*/ 	.word	0x00000000
        /*0040*/ 	.short	0x0004
        /*0042*/ 	.short	0x0018
        /*0044*/ 	.byte	0x00, 0xf0, 0x21, 0x00


	//----- nvinfo : EIATTR_KPARAM_INFO
	.align		4
.L_95:
        /*0048*/ 	.byte	0x04, 0x17
        /*004a*/ 	.short	(.L_97 - .L_96)
.L_96:
        /*004c*/ 	.word	0x00000000
        /*0050*/ 	.short	0x0003
        /*0052*/ 	.short	0x0014
        /*0054*/ 	.byte	0x00, 0xf0, 0x11, 0x00


	//----- nvinfo : EIATTR_KPARAM_INFO
	.align		4
.L_97:
        /*0058*/ 	.byte	0x04, 0x17
        /*005a*/ 	.short	(.L_99 - .L_98)
.L_98:
        /*005c*/ 	.word	0x00000000
        /*0060*/ 	.short	0x0002
        /*0062*/ 	.short	0x0010
        /*0064*/ 	.byte	0x00, 0xf0, 0x11, 0x00


	//----- nvinfo : EIATTR_KPARAM_INFO
	.align		4
.L_99:
        /*0068*/ 	.byte	0x04, 0x17
        /*006a*/ 	.short	(.L_101 - .L_100)
.L_100:
        /*006c*/ 	.word	0x00000000
        /*0070*/ 	.short	0x0001
        /*0072*/ 	.short	0x0008
        /*0074*/ 	.byte	0x00, 0xf5, 0x21, 0x00


	//----- nvinfo : EIATTR_KPARAM_INFO
	.align		4
.L_101:
        /*0078*/ 	.byte	0x04, 0x17
        /*007a*/ 	.short	(.L_103 - .L_102)
.L_102:
        /*007c*/ 	.word	0x00000000
        /*0080*/ 	.short	0x0000
        /*0082*/ 	.short	0x0000
        /*0084*/ 	.byte	0x00, 0xf5, 0x21, 0x00


	//----- nvinfo : EIATTR_SPARSE_MMA_MASK
	.align		4
.L_103:
        /*0088*/ 	.byte	0x03, 0x50
        /*008a*/ 	.short	0x0000


	//----- nvinfo : EIATTR_MAXREG_COUNT
	.align		4
        /*008c*/ 	.byte	0x03, 0x1b
        /*008e*/ 	.short	0x00ff


	//----- nvinfo : EIATTR_NUM_BARRIERS
	.align		4
        /*0090*/ 	.byte	0x02, 0x4c
        /*0092*/ 	.byte	0x01
	.zero		1


	//----- nvinfo : EIATTR_MERCURY_ISA_VERSION
	.align		4
        /*0094*/ 	.byte	0x03, 0x5f
        /*0096*/ 	.short	0x0101


	//----- nvinfo : EIATTR_VRC_CTA_INIT_COUNT
	.align		4
        /*0098*/ 	.byte	0x02, 0x4a
	.zero		1
	.zero		1


	//----- nvinfo : EIATTR_EXIT_INSTR_OFFSETS
	.align		4
        /*009c*/ 	.byte	0x04, 0x1c
        /*009e*/ 	.short	(.L_105 - .L_104)


	//   ....[0]....
.L_104:
        /*00a0*/ 	.word	0x00000040


	//   ....[1]....
        /*00a4*/ 	.word	0x00000480


	//   ....[2]....
        /*00a8*/ 	.word	0x000008c0


	//----- nvinfo : EIATTR_CRS_STACK_SIZE
	.align		4
.L_105:
        /*00ac*/ 	.byte	0x04, 0x1e
        /*00ae*/ 	.short	(.L_107 - .L_106)
.L_106:
        /*00b0*/ 	.word	0x00000000


	//----- nvinfo : EIATTR_CBANK_PARAM_SIZE
	.align		4
.L_107:
        /*00b4*/ 	.byte	0x03, 0x19
        /*00b6*/ 	.short	0x0038


	//----- nvinfo : EIATTR_PARAM_CBANK
	.align		4
        /*00b8*/ 	.byte	0x04, 0x0a
        /*00ba*/ 	.short	(.L_109 - .L_108)
	.align		4
.L_108:
        /*00bc*/ 	.word	index@(.nv.constant0._ZN14implicit_fused14moments_kernelIdEEvPKT_S3_iiS1_PS1_S4_S4_)
        /*00c0*/ 	.short	0x0380
        /*00c2*/ 	.short	0x0038


	//----- nvinfo : EIATTR_SW_WAR
	.align		4
.L_109:
        /*00c4*/ 	.byte	0x04, 0x36
        /*00c6*/ 	.short	(.L_111 - .L_110)
.L_110:
        /*00c8*/ 	.word	0x00000008
.L_111:


//--------------------- .nv.callgraph             --------------------------
	.section	.nv.callgraph,"",@"SHT_CUDA_CALLGRAPH"
	.align	4
	.sectionentsize	8
	.align		4
        /*0000*/ 	.word	0x00000000
	.align		4
        /*0004*/ 	.word	0xffffffff
	.align		4
        /*0008*/ 	.word	0x00000000
	.align		4
        /*000c*/ 	.word	0xfffffffe
	.align		4
        /*0010*/ 	.word	0x00000000
	.align		4
        /*0014*/ 	.word	0xfffffffd
	.align		4
        /*0018*/ 	.word	0x00000000
	.align		4
        /*001c*/ 	.word	0xfffffffc


//--------------------- .text._ZN14implicit_fused29writeback_and_residual_kernelIdEEvPKT_S3_iiPS1_S4_ --------------------------
	.section	.text._ZN14implicit_fused29writeback_and_residual_kernelIdEEvPKT_S3_iiPS1_S4_,"ax",@progbits
	.align	128
        .global         _ZN14implicit_fused29writeback_and_residual_kernelIdEEvPKT_S3_iiPS1_S4_
        .type           _ZN14implicit_fused29writeback_and_residual_kernelIdEEvPKT_S3_iiPS1_S4_,@function
        .size           _ZN14implicit_fused29writeback_and_residual_kernelIdEEvPKT_S3_iiPS1_S4_,(.L_x_53 - _ZN14implicit_fused29writeback_and_residual_kernelIdEEvPKT_S3_iiPS1_S4_)
        .other          _ZN14implicit_fused29writeback_and_residual_kernelIdEEvPKT_S3_iiPS1_S4_,@"STO_CUDA_ENTRY STV_DEFAULT"
_ZN14implicit_fused29writeback_and_residual_kernelIdEEvPKT_S3_iiPS1_S4_:
.text._ZN14implicit_fused29writeback_and_residual_kernelIdEEvPKT_S3_iiPS1_S4_:
[----:B------:R-:W-:Y:S01]  /*0000*/  LDC R1, c[0x0][0x37c] ;  /* 0x0000df00ff017b82 */ /* 0x000fe20000000800 */
[----:B------:R-:W0:Y:S07]  /*0010*/  S2R R0, SR_CTAID.X ;  /* 0x0000000000007919 */ /* 0x000e2e0000002500 */
[----:B------:R-:W0:Y:S02]  /*0020*/  LDC R3, c[0x0][0x394] ;  /* 0x0000e500ff037b82 */ /* 0x000e240000000800 */
[----:B0-----:R-:W-:-:S13]  /*0030*/  ISETP.GE.AND P0, PT, R0, R3, PT ;  /* 0x000000030000720c */ /* 0x001fda0003f06270 */
[----:B------:R-:W-:Y:S05]  /*0040*/  @P0 EXIT ;  /* 0x000000000000094d */ /* 0x000fea0003800000 */
[----:B------:R-:W0:Y:S02]  /*0050*/  S2R R2, SR_TID.X ;  /* 0x0000000000027919 */ /* 0x000e240000002100 */
[----:B0-----:R-:W-:-:S13]  /*0060*/  ISETP.NE.AND P0, PT, R2, RZ, PT ;  /* 0x000000ff0200720c */ /* 0x001fda0003f05270 */
[----:B------:R-:W-:Y:S05]  /*0070*/  @P0 EXIT ;  /* 0x000000000000094d */ /* 0x000fea0003800000 */
[----:B------:R-:W0:Y:S01]  /*0080*/  LDC R2, c[0x0][0x390] ;  /* 0x0000e400ff027b82 */ /* 0x000e220000000800 */
[----:B------:R-:W1:Y:S01]  /*0090*/  LDCU.64 UR4, c[0x0][0x358] ;  /* 0x00006b00ff0477ac */ /* 0x000e620008000a00 */
[----:B------:R-:W-:Y:S02]  /*00a0*/  CS2R R20, SRZ ;  /* 0x0000000000147805 */ /* 0x000fe4000001ff00 */
[----:B0-----:R-:W-:-:S13]  /*00b0*/  ISETP.GE.AND P0, PT, R2, 0x3, PT ;  /* 0x000000030200780c */ /* 0x001fda0003f06270 */
[----:B-1----:R-:W-:Y:S05]  /*00c0*/  @!P0 BRA `(.L_x_0) ;  /* 0x0000000c00608947 */ /* 0x002fea0003800000 */
[C---:B------:R-:W-:Y:S01]  /*00d0*/  VIADD R4, R2.reuse, 0xfffffffd ;  /* 0xfffffffd02047836 */ /* 0x040fe20000000000 */
[----:B------:R-:W-:Y:S01]  /*00e0*/  CS2R R20, SRZ ;  /* 0x0000000000147805 */ /* 0x000fe2000001ff00 */
[----:B------:R-:W-:Y:S02]  /*00f0*/  VIADD R5, R2, 0xfffffffe ;  /* 0xfffffffe02057836 */ /* 0x000fe40000000000 */
[----:B------:R-:W-:Y:S01]  /*0100*/  IMAD.MOV.U32 R29, RZ, RZ, RZ ;  /* 0x000000ffff1d7224 */ /* 0x000fe200078e00ff */
[----:B------:R-:W-:Y:S01]  /*0110*/  ISETP.GE.U32.AND P0, PT, R4, 0x7, PT ;  /* 0x000000070400780c */ /* 0x000fe20003f06070 */
[----:B------:R-:W-:-:S05]  /*0120*/  IMAD R26, R5, R0, RZ ;  /* 0x00000000051a7224 */ /* 0x000fca00078e02ff */
[----:B------:R-:W-:-:S07]  /*0130*/  SHF.R.S32.HI R27, RZ, 0x1f, R26 ;  /* 0x0000001fff1b7819 */ /* 0x000fce000001141a */
[----:B------:R-:W-:Y:S05]  /*0140*/  @!P0 BRA `(.L_x_1) ;  /* 0x0000000400848947 */ /* 0x000fea0003800000 */
[----:B------:R-:W0:Y:S01]  /*0150*/  LDC.64 R10, c[0x0][0x388] ;  /* 0x0000e200ff0a7b82 */ /* 0x000e220000000a00 */
[----:B------:R-:W-:Y:S01]  /*0160*/  LOP3.LUT R29, R5, 0xfffffff8, RZ, 0xc0, !PT ;  /* 0xfffffff8051d7812 */ /* 0x000fe200078ec0ff */
[----:B------:R-:W-:Y:S01]  /*0170*/  IMAD.IADD R4, R0, 0x1, R3 ;  /* 0x0000000100047824 */ /* 0x000fe200078e0203 */
[----:B------:R-:W-:-:S03]  /*0180*/  CS2R R20, SRZ ;  /* 0x0000000000147805 */ /* 0x000fc6000001ff00 */
[----:B------:R-:W-:Y:S02]  /*0190*/  IMAD.MOV R28, RZ, RZ, -R29 ;  /* 0x000000ffff1c7224 */ /* 0x000fe400078e0a1d */
[----:B------:R-:W1:Y:S08]  /*01a0*/  LDC.64 R6, c[0x0][0x380] ;  /* 0x0000e000ff067b82 */ /* 0x000e700000000a00 */
[----:B------:R-:W2:Y:S01]  /*01b0*/  LDC.64 R8, c[0x0][0x398] ;  /* 0x0000e600ff087b82 */ /* 0x000ea20000000a00 */
[----:B0-----:R-:W-:-:S04]  /*01c0*/  LEA R10, P0, R26, R10, 0x3 ;  /* 0x0000000a1a0a7211 */ /* 0x001fc800078018ff */
[----:B------:R-:W-:Y:S02]  /*01d0*/  IADD3 R10, P1, PT, R10, 0x20, RZ ;  /* 0x000000200a0a7810 */ /* 0x000fe40007f3e0ff */
[----:B------:R-:W-:-:S05]  /*01e0*/  LEA.HI.X R11, R26, R11, R27, 0x3, P0 ;  /* 0x0000000b1a0b7211 */ /* 0x000fca00000f1c1b */
[----:B-1----:R-:W-:-:S07]  /*01f0*/  IMAD.X R11, RZ, RZ, R11, P1 ;  /* 0x000000ffff0b7224 */ /* 0x002fce00008e060b */
.L_x_2:
[----:B------:R-:W-:Y:S01]  /*0200*/  IMAD.WIDE R24, R4, 0x8, R6 ;  /* 0x0000000804187825 */ /* 0x000fe200078e0206 */
[----:B------:R-:W3:Y:S04]  /*0210*/  LDG.E.64.CONSTANT R22, desc[UR4][R10.64+-0x20] ;  /* 0xffffe0040a167981 */ /* 0x000ee8000c1e9b00 */
[----:B------:R-:W3:Y:S01]  /*0220*/  LDG.E.64.CONSTANT R14, desc[UR4][R24.64] ;  /* 0x00000004180e7981 */ /* 0x000ee2000c1e9b00 */
[----:B------:R-:W-:-:S03]  /*0230*/  IMAD.WIDE R16, R3, 0x8, R24 ;  /* 0x0000000803107825 */ /* 0x000fc600078e0218 */
[----:B------:R-:W4:Y:S04]  /*0240*/  LDG.E.64.CONSTANT R18, desc[UR4][R10.64+-0x18] ;  /* 0xffffe8040a127981 */ /* 0x000f28000c1e9b00 */
[----:B------:R-:W4:Y:S01]  /*0250*/  LDG.E.64.CONSTANT R12, desc[UR4][R16.64] ;  /* 0x00000004100c7981 */ /* 0x000f22000c1e9b00 */
[----:B---3--:R-:W-:-:S08]  /*0260*/  DADD R14, R22, -R14 ;  /* 0x00000000160e7229 */ /* 0x008fd0000000080e */
[----:B------:R-:W-:Y:S02]  /*0270*/  DSETP.GT.AND P0, PT, |R14|, R20, PT ;  /* 0x000000140e00722a */ /* 0x000fe40003f04200 */
[----:B------:R-:W-:Y:S02]  /*0280*/  DADD R14, -RZ, |R14| ;  /* 0x00000000ff0e7229 */ /* 0x000fe4000000050e */
[----:B----4-:R-:W-:-:S08]  /*0290*/  DADD R12, R18, -R12 ;  /* 0x00000000120c7229 */ /* 0x010fd0000000080c */
[----:B------:R-:W-:Y:S02]  /*02a0*/  FSEL R14, R14, R20, P0 ;  /* 0x000000140e0e7208 */ /* 0x000fe40000000000 */
[----:B------:R-:W-:Y:S01]  /*02b0*/  FSEL R15, R15, R21, P0 ;  /* 0x000000150f0f7208 */ /* 0x000fe20000000000 */
[----:B------:R-:W-:Y:S01]  /*02c0*/  DADD R24, -RZ, |R12| ;  /* 0x00000000ff187229 */ /* 0x000fe2000000050c */
[----:B--2---:R-:W-:-:S04]  /*02d0*/  IMAD.WIDE R20, R4, 0x8, R8 ;  /* 0x0000000804147825 */ /* 0x004fc800078e0208 */
[----:B------:R-:W-:Y:S01]  /*02e0*/  DSETP.GT.AND P0, PT, |R12|, R14, PT ;  /* 0x0000000e0c00722a */ /* 0x000fe20003f04200 */
[----:B------:R-:W-:Y:S01]  /*02f0*/  IMAD.WIDE R12, R3, 0x8, R16 ;  /* 0x00000008030c7825 */ /* 0x000fe200078e0210 */
[----:B------:R0:W-:Y:S04]  /*0300*/  STG.E.64 desc[UR4][R20.64], R22 ;  /* 0x0000001614007986 */ /* 0x0001e8000c101b04 */
[----:B------:R-:W-:Y:S02]  /*0310*/  FSEL R16, R24, R14, P0 ;  /* 0x0000000e18107208 */ /* 0x000fe40000000000 */
[----:B------:R-:W-:Y:S02]  /*0320*/  FSEL R17, R25, R15, P0 ;  /* 0x0000000f19117208 */ /* 0x000fe40000000000 */
[----:B------:R-:W2:Y:S04]  /*0330*/  LDG.E.64.CONSTANT R24, desc[UR4][R10.64+-0x10] ;  /* 0xfffff0040a187981 */ /* 0x000ea8000c1e9b00 */
[----:B------:R-:W3:Y:S04]  /*0340*/  LDG.E.64.CONSTANT R14, desc[UR4][R10.64+-0x8] ;  /* 0xfffff8040a0e7981 */ /* 0x000ee8000c1e9b00 */
[----:B0-----:R0:W2:Y:S01]  /*0350*/  LDG.E.64.CONSTANT R22, desc[UR4][R12.64] ;  /* 0x000000040c167981 */ /* 0x0010a2000c1e9b00 */
[----:B------:R-:W-:-:S05]  /*0360*/  IMAD.WIDE R20, R3, 0x8, R20 ;  /* 0x0000000803147825 */ /* 0x000fca00078e0214 */
[----:B------:R1:W-:Y:S01]  /*0370*/  STG.E.64 desc[UR4][R20.64], R18 ;  /* 0x0000001214007986 */ /* 0x0003e2000c101b04 */
[----:B0-----:R-:W-:-:S05]  /*0380*/  IMAD.WIDE R12, R3, 0x8, R12 ;  /* 0x00000008030c7825 */ /* 0x001fca00078e020c */
[----:B-1----:R-:W3:Y:S01]  /*0390*/  LDG.E.64.CONSTANT R18, desc[UR4][R12.64] ;  /* 0x000000040c127981 */ /* 0x002ee2000c1e9b00 */
[----:B------:R-:W-:Y:S01]  /*03a0*/  IMAD.WIDE R20, R3, 0x8, R20 ;  /* 0x0000000803147825 */ /* 0x000fe200078e0214 */
[----:B--2---:R-:W-:-:S08]  /*03b0*/  DADD R22, R24, -R22 ;  /* 0x0000000018167229 */ /* 0x004fd00000000816 */
[----:B------:R-:W-:Y:S02]  /*03c0*/  DSETP.GT.AND P0, PT, |R22|, R16, PT ;  /* 0x000000101600722a */ /* 0x000fe40003f04200 */
[----:B------:R-:W-:Y:S02]  /*03d0*/  DADD R22, -RZ, |R22| ;  /* 0x00000000ff167229 */ /* 0x000fe40000000516 */
[----:B---3--:R-:W-:-:S08]  /*03e0*/  DADD R18, R14, -R18 ;  /* 0x000000000e127229 */ /* 0x008fd00000000812 */
[----:B------:R-:W-:Y:S02]  /*03f0*/  FSEL R16, R22, R16, P0 ;  /* 0x0000001016107208 */ /* 0x000fe40000000000 */
[----:B------:R-:W-:Y:S01]  /*0400*/  FSEL R17, R23, R17, P0 ;  /* 0x0000001117117208 */ /* 0x000fe20000000000 */
[----:B------:R0:W-:Y:S01]  /*0410*/  STG.E.64 desc[UR4][R20.64], R24 ;  /* 0x0000001814007986 */ /* 0x0001e2000c101b04 */
[----:B------:R-:W-:-:S04]  /*0420*/  DADD R22, -RZ, |R18| ;  /* 0x00000000ff167229 */ /* 0x000fc80000000512 */
[----:B------:R-:W-:Y:S01]  /*0430*/  DSETP.GT.AND P0, PT, |R18|, R16, PT ;  /* 0x000000101200722a */ /* 0x000fe20003f04200 */
[----:B------:R-:W-:-:S04]  /*0440*/  IMAD.WIDE R18, R3, 0x8, R12 ;  /* 0x0000000803127825 */ /* 0x000fc800078e020c */
[----:B0-----:R-:W-:Y:S01]  /*0450*/  IMAD.WIDE R24, R3, 0x8, R20 ;  /* 0x0000000803187825 */ /* 0x001fe200078e0214 */
[----:B------:R-:W-:Y:S01]  /*0460*/  FSEL R12, R22, R16, P0 ;  /* 0x00000010160c7208 */ /* 0x000fe20000000000 */
[----:B------:R-:W2:Y:S01]  /*0470*/  LDG.E.64.CONSTANT R20, desc[UR4][R10.64+0x8] ;  /* 0x000008040a147981 */ /* 0x000ea2000c1e9b00 */
[----:B------:R-:W-:-:S03]  /*0480*/  FSEL R13, R23, R17, P0 ;  /* 0x00000011170d7208 */ /* 0x000fc60000000000 */
[----:B------:R0:W-:Y:S04]  /*0490*/  STG.E.64 desc[UR4][R24.64], R14 ;  /* 0x0000000e18007986 */ /* 0x0001e8000c101b04 */
[----:B------:R1:W3:Y:S04]  /*04a0*/  LDG.E.64.CONSTANT R16, desc[UR4][R18.64] ;  /* 0x0000000412107981 */ /* 0x0002e8000c1e9b00 */
[----:B0-----:R-:W3:Y:S01]  /*04b0*/  LDG.E.64.CONSTANT R14, desc[UR4][R10.64] ;  /* 0x000000040a0e7981 */ /* 0x001ee2000c1e9b00 */
[----:B-1----:R-:W-:-:S05]  /*04c0*/  IMAD.WIDE R18, R3, 0x8, R18 ;  /* 0x0000000803127825 */ /* 0x002fca00078e0212 */
[----:B------:R0:W2:Y:S01]  /*04d0*/  LDG.E.64.CONSTANT R22, desc[UR4][R18.64] ;  /* 0x0000000412167981 */ /* 0x0000a2000c1e9b00 */
[----:B------:R-:W-:-:S04]  /*04e0*/  IMAD.WIDE R24, R3, 0x8, R24 ;  /* 0x0000000803187825 */ /* 0x000fc800078e0218 */
[----:B0-----:R-:W-:Y:S01]  /*04f0*/  IMAD.WIDE R18, R3, 0x8, R18 ;  /* 0x0000000803127825 */ /* 0x001fe200078e0212 */
[----:B---3--:R-:W-:-:S08]  /*0500*/  DADD R16, R14, -R16 ;  /* 0x000000000e107229 */ /* 0x008fd00000000810 */
[----:B------:R-:W-:Y:S02]  /*0510*/  DSETP.GT.AND P0, PT, |R16|, R12, PT ;  /* 0x0000000c1000722a */ /* 0x000fe40003f04200 */
[----:B------:R-:W-:Y:S02]  /*0520*/  DADD R16, -RZ, |R16| ;  /* 0x00000000ff107229 */ /* 0x000fe40000000510 */
[----:B--2---:R-:W-:-:S08]  /*0530*/  DADD R22, R20, -R22 ;  /* 0x0000000014167229 */ /* 0x004fd00000000816 */
[----:B------:R-:W-:Y:S02]  /*0540*/  FSEL R12, R16, R12, P0 ;  /* 0x0000000c100c7208 */ /* 0x000fe40000000000 */
[----:B------:R-:W-:-:S06]  /*0550*/  FSEL R13, R17, R13, P0 ;  /* 0x0000000d110d7208 */ /* 0x000fcc0000000000 */
[----:B------:R-:W-:Y:S02]  /*0560*/  DSETP.GT.AND P0, PT, |R22|, R12, PT ;  /* 0x0000000c1600722a */ /* 0x000fe40003f04200 */
[----:B------:R-:W-:Y:S01]  /*0570*/  DADD R22, -RZ, |R22| ;  /* 0x00000000ff167229 */ /* 0x000fe20000000516 */
[----:B------:R0:W-:Y:S01]  /*0580*/  STG.E.64 desc[UR4][R24.64], R14 ;  /* 0x0000000e18007986 */ /* 0x0001e2000c101b04 */
[----:B------:R-:W-:-:S08]  /*0590*/  IMAD.WIDE R16, R3, 0x8, R24 ;  /* 0x0000000803107825 */ /* 0x000fd000078e0218 */
[----:B------:R-:W-:Y:S02]  /*05a0*/  FSEL R12, R22, R12, P0 ;  /* 0x0000000c160c7208 */ /* 0x000fe40000000000 */
[----:B------:R-:W-:Y:S02]  /*05b0*/  FSEL R13, R23, R13, P0 ;  /* 0x0000000d170d7208 */ /* 0x000fe40000000000 */
[----:B------:R-:W2:Y:S04]  /*05c0*/  LDG.E.64.CONSTANT R22, desc[UR4][R18.64] ;  /* 0x0000000412167981 */ /* 0x000ea8000c1e9b00 */
[----:B0-----:R-:W2:Y:S01]  /*05d0*/  LDG.E.64.CONSTANT R24, desc[UR4][R10.64+0x10] ;  /* 0x000010040a187981 */ /* 0x001ea2000c1e9b00 */
[----:B------:R-:W-:-:S03]  /*05e0*/  IMAD.WIDE R14, R3, 0x8, R18 ;  /* 0x00000008030e7825 */ /* 0x000fc600078e0212 */
[----:B------:R0:W3:Y:S04]  /*05f0*/  LDG.E.64.CONSTANT R18, desc[UR4][R10.64+0x18] ;  /* 0x000018040a127981 */ /* 0x0000e8000c1e9b00 */
[----:B------:R-:W3:Y:S01]  /*0600*/  LDG.E.64.CONSTANT R14, desc[UR4][R14.64] ;  /* 0x000000040e0e7981 */ /* 0x000ee2000c1e9b00 */
[----:B------:R-:W-:-:S03]  /*0610*/  VIADD R28, R28, 0x8 ;  /* 0x000000081c1c7836 */ /* 0x000fc60000000000 */
[----:B------:R1:W-:Y:S02]  /*0620*/  STG.E.64 desc[UR4][R16.64], R20 ;  /* 0x0000001410007986 */ /* 0x0003e4000c101b04 */
[----:B------:R-:W-:Y:S02]  /*0630*/  ISETP.NE.AND P1, PT, R28, RZ, PT ;  /* 0x000000ff1c00720c */ /* 0x000fe40003f25270 */
[----:B0-----:R-:W-:Y:S01]  /*0640*/  IADD3 R10, P2, PT, R10, 0x40, RZ ;  /* 0x000000400a0a7810 */ /* 0x001fe20007f5e0ff */
[----:B-1----:R-:W-:-:S04]  /*0650*/  IMAD.WIDE R16, R3, 0x8, R16 ;  /* 0x0000000803107825 */ /* 0x002fc800078e0210 */
[----:B------:R-:W-:-:S04]  /*0660*/  IMAD.WIDE R20, R3, 0x8, R16 ;  /* 0x0000000803147825 */ /* 0x000fc800078e0210 */
[----:B------:R-:W-:Y:S02]  /*0670*/  IMAD.X R11, RZ, RZ, R11, P2 ;  /* 0x000000ffff0b7224 */ /* 0x000fe400010e060b */
[----:B------:R-:W-:Y:S01]  /*0680*/  IMAD R4, R3, 0x8, R4 ;  /* 0x0000000803047824 */ /* 0x000fe200078e0204 */
[----:B--2---:R-:W-:-:S08]  /*0690*/  DADD R22, R24, -R22 ;  /* 0x0000000018167229 */ /* 0x004fd00000000816 */
[----:B------:R-:W-:Y:S02]  /*06a0*/  DSETP.GT.AND P0, PT, |R22|, R12, PT ;  /* 0x0000000c1600722a */ /* 0x000fe40003f04200 */
[----:B------:R-:W-:Y:S02]  /*06b0*/  DADD R22, -RZ, |R22| ;  /* 0x00000000ff167229 */ /* 0x000fe40000000516 */
[----:B---3--:R-:W-:-:S08]  /*06c0*/  DADD R14, R18, -R14 ;  /* 0x00000000120e7229 */ /* 0x008fd0000000080e */
[----:B------:R-:W-:Y:S02]  /*06d0*/  FSEL R22, R22, R12, P0 ;  /* 0x0000000c16167208 */ /* 0x000fe40000000000 */
[----:B------:R-:W-:Y:S01]  /*06e0*/  FSEL R23, R23, R13, P0 ;  /* 0x0000000d17177208 */ /* 0x000fe20000000000 */
[----:B------:R-:W-:Y:S01]  /*06f0*/  DADD R12, -RZ, |R14| ;  /* 0x00000000ff0c7229 */ /* 0x000fe2000000050e */
[----:B------:R-:W-:Y:S04]  /*0700*/  STG.E.64 desc[UR4][R16.64], R24 ;  /* 0x0000001810007986 */ /* 0x000fe8000c101b04 */
[----:B------:R-:W-:Y:S01]  /*0710*/  DSETP.GT.AND P0, PT, |R14|, R22, PT ;  /* 0x000000160e00722a */ /* 0x000fe20003f04200 */
[----:B------:R0:W-:Y:S05]  /*0720*/  STG.E.64 desc[UR4][R20.64], R18 ;  /* 0x0000001214007986 */ /* 0x0001ea000c101b04 */
[----:B0-----:R-:W-:-:S02]  /*0730*/  FSEL R20, R12, R22, P0 ;  /* 0x000000160c147208 */ /* 0x001fc40000000000 */
[----:B------:R-:W-:Y:S01]  /*0740*/  FSEL R21, R13, R23, P0 ;  /* 0x000000170d157208 */ /* 0x000fe20000000000 */
[----:B------:R-:W-:Y:S06]  /*0750*/  @P1 BRA `(.L_x_2) ;  /* 0xfffffff800a81947 */ /* 0x000fec000383ffff */
.L_x_1:
[----:B------:R-:W-:-:S13]  /*0760*/  LOP3.LUT P0, R4, R5, 0x7, RZ, 0xc0, !PT ;  /* 0x0000000705047812 */ /* 0x000fda000780c0ff */
[----:B------:R-:W-:Y:S05]  /*0770*/  @!P0 BRA `(.L_x_0) ;  /* 0x0000000400b48947 */ /* 0x000fea0003800000 */
[----:B------:R-:W-:Y:S02]  /*0780*/  ISETP.GE.U32.AND P1, PT, R4, 0x4, PT ;  /* 0x000000040400780c */ /* 0x000fe40003f26070 */
[----:B------:R-:W-:-:S04]  /*0790*/  LOP3.LUT R22, R5, 0x3, RZ, 0xc0, !PT ;  /* 0x0000000305167812 */ /* 0x000fc800078ec0ff */
[----:B------:R-:W-:-:S07]  /*07a0*/  ISETP.NE.AND P0, PT, R22, RZ, PT ;  /* 0x000000ff1600720c */ /* 0x000fce0003f05270 */
[----:B------:R-:W-:Y:S06]  /*07b0*/  @!P1 BRA `(.L_x_3) ;  /* 0x0000000000c89947 */ /* 0x000fec0003800000 */
[----:B------:R-:W0:Y:S01]  /*07c0*/  LDC.64 R8, c[0x0][0x388] ;  /* 0x0000e200ff087b82 */ /* 0x000e220000000a00 */
[----:B------:R-:W-:Y:S01]  /*07d0*/  IADD3 R6, P1, PT, R26, R29, RZ ;  /* 0x0000001d1a067210 */ /* 0x000fe20007f3e0ff */
[----:B------:R-:W-:-:S04]  /*07e0*/  IMAD R23, R29, R3, R3 ;  /* 0x000000031d177224 */ /* 0x000fc800078e0203 */
[----:B------:R-:W-:Y:S02]  /*07f0*/  IMAD.X R7, RZ, RZ, R27, P1 ;  /* 0x000000ffff077224 */ /* 0x000fe400008e061b */
[----:B------:R-:W1:Y:S01]  /*0800*/  LDC.64 R4, c[0x0][0x380] ;  /* 0x0000e000ff047b82 */ /* 0x000e620000000a00 */
[----:B------:R-:W-:Y:S01]  /*0810*/  IMAD.IADD R23, R23, 0x1, R0 ;  /* 0x0000000117177824 */ /* 0x000fe200078e0200 */
[----:B0-----:R-:W-:-:S04]  /*0820*/  LEA R8, P1, R6, R8, 0x3 ;  /* 0x0000000806087211 */ /* 0x001fc800078218ff */
[----:B------:R-:W-:Y:S01]  /*0830*/  LEA.HI.X R9, R6, R9, R7, 0x3, P1 ;  /* 0x0000000906097211 */ /* 0x000fe200008f1c07 */
[----:B-1----:R-:W-:-:S04]  /*0840*/  IMAD.WIDE R18, R23, 0x8, R4 ;  /* 0x0000000817127825 */ /* 0x002fc800078e0204 */
[----:B------:R-:W2:Y:S04]  /*0850*/  LDG.E.64.CONSTANT R6, desc[UR4][R8.64] ;  /* 0x0000000408067981 */ /* 0x000ea8000c1e9b00 */
[----:B------:R-:W2:Y:S01]  /*0860*/  LDG.E.64.CONSTANT R16, desc[UR4][R18.64] ;  /* 0x0000000412107981 */ /* 0x000ea2000c1e9b00 */
[----:B------:R-:W-:-:S03]  /*0870*/  IMAD.WIDE R4, R3, 0x8, R18 ;  /* 0x0000000803047825 */ /* 0x000fc600078e0212 */
[----:B------:R-:W3:Y:S04]  /*0880*/  LDG.E.64.CONSTANT R12, desc[UR4][R8.64+0x8] ;  /* 0x00000804080c7981 */ /* 0x000ee8000c1e9b00 */
[----:B------:R0:W3:Y:S04]  /*0890*/  LDG.E.64.CONSTANT R10, desc[UR4][R4.64] ;  /* 0x00000004040a7981 */ /* 0x0000e8000c1e9b00 */
[----:B------:R-:W4:Y:S04]  /*08a0*/  LDG.E.64.CONSTANT R18, desc[UR4][R8.64+0x10] ;  /* 0x0000100408127981 */ /* 0x000f28000c1e9b00 */
[----:B------:R-:W5:Y:S01]  /*08b0*/  LDG.E.64.CONSTANT R24, desc[UR4][R8.64+0x18] ;  /* 0x0000180408187981 */ /* 0x000f62000c1e9b00 */
[----:B0-----:R-:W-:Y:S01]  /*08c0*/  IMAD.WIDE R4, R3, 0x8, R4 ;  /* 0x0000000803047825 */ /* 0x001fe200078e0204 */
[----:B--2---:R-:W-:-:S08]  /*08d0*/  DADD R16, R6, -R16 ;  /* 0x0000000006107229 */ /* 0x004fd00000000810 */
[----:B------:R-:W-:Y:S02]  /*08e0*/  DADD R14, -RZ, |R16| ;  /* 0x00000000ff0e7229 */ /* 0x000fe40000000510 */
[----:B------:R-:W-:Y:S01]  /*08f0*/  DSETP.GT.AND P1, PT, |R16|, R20, PT ;  /* 0x000000141000722a */ /* 0x000fe20003f24200 */
[----:B------:R3:W2:Y:S07]  /*0900*/  LDG.E.64.CONSTANT R16, desc[UR4][R4.64] ;  /* 0x0000000404107981 */ /* 0x0006ae000c1e9b00 */
[----:B------:R-:W-:-:S02]  /*0910*/  FSEL R14, R14, R20, P1 ;  /* 0x000000140e0e7208 */ /* 0x000fc40000800000 */
[----:B------:R-:W-:Y:S01]  /*0920*/  FSEL R15, R15, R21, P1 ;  /* 0x000000150f0f7208 */ /* 0x000fe20000800000 */
[----:B------:R-:W-:-:S06]  /*0930*/  IMAD.WIDE R20, R3, 0x8, R4 ;  /* 0x0000000803147825 */ /* 0x000fcc00078e0204 */
[----:B------:R-:W5:Y:S01]  /*0940*/  LDG.E.64.CONSTANT R20, desc[UR4][R20.64] ;  /* 0x0000000414147981 */ /* 0x000f62000c1e9b00 */
[----:B---3--:R-:W-:Y:S01]  /*0950*/  DADD R4, R12, -R10 ;  /* 0x000000000c047229 */ /* 0x008fe2000000080a */
[----:B------:R-:W0:Y:S07]  /*0960*/  LDC.64 R10, c[0x0][0x398] ;  /* 0x0000e600ff0a7b82 */ /* 0x000e2e0000000a00 */
[----:B------:R-:W-:Y:S02]  /*0970*/  DSETP.GT.AND P1, PT, |R4|, R14, PT ;  /* 0x0000000e0400722a */ /* 0x000fe40003f24200 */
[----:B------:R-:W-:Y:S01]  /*0980*/  DADD R4, -RZ, |R4| ;  /* 0x00000000ff047229 */ /* 0x000fe20000000504 */
[----:B0-----:R-:W-:-:S09]  /*0990*/  IMAD.WIDE R10, R23, 0x8, R10 ;  /* 0x00000008170a7825 */ /* 0x001fd200078e020a */
[----:B------:R-:W-:Y:S01]  /*09a0*/  FSEL R4, R4, R14, P1 ;  /* 0x0000000e04047208 */ /* 0x000fe20000800000 */
[----:B------:R-:W-:Y:S01]  /*09b0*/  IMAD.WIDE R8, R3, 0x8, R10 ;  /* 0x0000000803087825 */ /* 0x000fe200078e020a */
[----:B------:R-:W-:Y:S01]  /*09c0*/  FSEL R5, R5, R15, P1 ;  /* 0x0000000f05057208 */ /* 0x000fe20000800000 */
[----:B------:R0:W-:Y:S02]  /*09d0*/  STG.E.64 desc[UR4][R10.64], R6 ;  /* 0x000000060a007986 */ /* 0x0001e4000c101b04 */
[----:B------:R-:W-:Y:S02]  /*09e0*/  IMAD.WIDE R14, R3, 0x8, R8 ;  /* 0x00000008030e7825 */ /* 0x000fe400078e0208 */
[----:B------:R1:W-:Y:S04]  /*09f0*/  STG.E.64 desc[UR4][R8.64], R12 ;  /* 0x0000000c08007986 */ /* 0x0003e8000c101b04 */
[----:B----4-:R1:W-:Y:S01]  /*0a00*/  STG.E.64 desc[UR4][R14.64], R18 ;  /* 0x000000120e007986 */ /* 0x0103e2000c101b04 */
[----:B------:R-:W-:Y:S01]  /*0a10*/  VIADD R29, R29, 0x4 ;  /* 0x000000041d1d7836 */ /* 0x000fe20000000000 */
[----:B--2---:R-:W-:-:S08]  /*0a20*/  DADD R16, R18, -R16 ;  /* 0x0000000012107229 */ /* 0x004fd00000000810 */
[----:B0-----:R-:W-:Y:S02]  /*0a30*/  DADD R6, -RZ, |R16| ;  /* 0x00000000ff067229 */ /* 0x001fe40000000510 */
[----:B------:R-:W-:Y:S01]  /*0a40*/  DSETP.GT.AND P1, PT, |R16|, R4, PT ;  /* 0x000000041000722a */ /* 0x000fe20003f24200 */
[----:B------:R-:W-:Y:S01]  /*0a50*/  IMAD.WIDE R16, R3, 0x8, R14 ;  /* 0x0000000803107825 */ /* 0x000fe200078e020e */
[----:B-----5:R-:W-:-:S04]  /*0a60*/  DADD R20, R24, -R20 ;  /* 0x0000000018147229 */ /* 0x020fc80000000814 */
[----:B------:R1:W-:Y:S02]  /*0a70*/  STG.E.64 desc[UR4][R16.64], R24 ;  /* 0x0000001810007986 */ /* 0x0003e4000c101b04 */
[----:B------:R-:W-:Y:S02]  /*0a80*/  FSEL R4, R6, R4, P1 ;  /* 0x0000000406047208 */ /* 0x000fe40000800000 */
[----:B------:R-:W-:Y:S01]  /*0a90*/  FSEL R5, R7, R5, P1 ;  /* 0x0000000507057208 */ /* 0x000fe20000800000 */
[----:B------:R-:W-:-:S05]  /*0aa0*/  DADD R6, -RZ, |R20| ;  /* 0x00000000ff067229 */ /* 0x000fca0000000514 */
[----:B------:R-:W-:-:S06]  /*0ab0*/  DSETP.GT.AND P1, PT, |R20|, R4, PT ;  /* 0x000000041400722a */ /* 0x000fcc0003f24200 */
[----:B------:R-:W-:Y:S02]  /*0ac0*/  FSEL R20, R6, R4, P1 ;  /* 0x0000000406147208 */ /* 0x000fe40000800000 */
[----:B-1----:R-:W-:-:S07]  /*0ad0*/  FSEL R21, R7, R5, P1 ;  /* 0x0000000507157208 */ /* 0x002fce0000800000 */
.L_x_3:
[----:B------:R-:W-:Y:S05]  /*0ae0*/  @!P0 BRA `(.L_x_0) ;  /* 0x0000000000d88947 */ /* 0x000fea0003800000 */
[----:B------:R-:W-:Y:S02]  /*0af0*/  ISETP.NE.AND P1, PT, R22, 0x1, PT ;  /* 0x000000011600780c */ /* 0x000fe40003f25270 */
[----:B------:R-:W-:-:S04]  /*0b00*/  LOP3.LUT R2, R2, 0x1, RZ, 0xc0, !PT ;  /* 0x0000000102027812 */ /* 0x000fc800078ec0ff */
[----:B------:R-:W-:-:S07]  /*0b10*/  ISETP.NE.U32.AND P0, PT, R2, 0x1, PT ;  /* 0x000000010200780c */ /* 0x000fce0003f05070 */
[----:B------:R-:W-:Y:S06]  /*0b20*/  @!P1 BRA `(.L_x_4) ;  /* 0x0000000000789947 */ /* 0x000fec0003800000 */
[----:B------:R-:W0:Y:S01]  /*0b30*/  LDC.64 R12, c[0x0][0x388] ;  /* 0x0000e200ff0c7b82 */ /* 0x000e220000000a00 */
[----:B------:R-:W-:Y:S01]  /*0b40*/  IMAD R7, R29, R3, R3 ;  /* 0x000000031d077224 */ /* 0x000fe200078e0203 */
[----:B------:R-:W-:-:S03]  /*0b50*/  IADD3 R6, P1, PT, R26, R29, RZ ;  /* 0x0000001d1a067210 */ /* 0x000fc60007f3e0ff */
[----:B------:R-:W-:Y:S02]  /*0b60*/  IMAD.IADD R2, R7, 0x1, R0 ;  /* 0x0000000107027824 */ /* 0x000fe400078e0200 */
[----:B------:R-:W-:Y:S01]  /*0b70*/  IMAD.X R7, RZ, RZ, R27, P1 ;  /* 0x000000ffff077224 */ /* 0x000fe200008e061b */
[----:B------:R-:W1:Y:S08]  /*0b80*/  LDC.64 R4, c[0x0][0x380] ;  /* 0x0000e000ff047b82 */ /* 0x000e700000000a00 */
[----:B------:R-:W2:Y:S01]  /*0b90*/  LDC.64 R16, c[0x0][0x398] ;  /* 0x0000e600ff107b82 */ /* 0x000ea20000000a00 */
[----:B0-----:R-:W-:-:S04]  /*0ba0*/  LEA R12, P1, R6, R12, 0x3 ;  /* 0x0000000c060c7211 */ /* 0x001fc800078218ff */
[----:B------:R-:W-:Y:S01]  /*0bb0*/  LEA.HI.X R13, R6, R13, R7, 0x3, P1 ;  /* 0x0000000d060d7211 */ /* 0x000fe200008f1c07 */
[----:B-1----:R-:W-:-:S04]  /*0bc0*/  IMAD.WIDE R14, R2, 0x8, R4 ;  /* 0x00000008020e7825 */ /* 0x002fc800078e0204 */
[----:B------:R-:W3:Y:S04]  /*0bd0*/  LDG.E.64.CONSTANT R6, desc[UR4][R12.64+0x8] ;  /* 0x000008040c067981 */ /* 0x000ee8000c1e9b00 */
[----:B------:R-:W4:Y:S04]  /*0be0*/  LDG.E.64.CONSTANT R10, desc[UR4][R14.64] ;  /* 0x000000040e0a7981 */ /* 0x000f28000c1e9b00 */
[----:B------:R-:W4:Y:S01]  /*0bf0*/  LDG.E.64.CONSTANT R4, desc[UR4][R12.64] ;  /* 0x000000040c047981 */ /* 0x000f22000c1e9b00 */
[----:B------:R-:W-:-:S06]  /*0c00*/  IMAD.WIDE R8, R3, 0x8, R14 ;  /* 0x0000000803087825 */ /* 0x000fcc00078e020e */
[----:B------:R-:W3:Y:S01]  /*0c10*/  LDG.E.64.CONSTANT R8, desc[UR4][R8.64] ;  /* 0x0000000408087981 */ /* 0x000ee2000c1e9b00 */
[----:B--2---:R-:W-:-:S04]  /*0c20*/  IMAD.WIDE R16, R2, 0x8, R16 ;  /* 0x0000000802107825 */ /* 0x004fc800078e0210 */
[----:B------:R-:W-:Y:S01]  /*0c30*/  VIADD R29, R29, 0x2 ;  /* 0x000000021d1d7836 */ /* 0x000fe20000000000 */
[----:B----4-:R-:W-:Y:S01]  /*0c40*/  DADD R10, R4, -R10 ;  /* 0x00000000040a7229 */ /* 0x010fe2000000080a */
[----:B------:R0:W-:Y:S07]  /*0c50*/  STG.E.64 desc[UR4][R16.64], R4 ;  /* 0x0000000410007986 */ /* 0x0001ee000c101b04 */
[----:B------:R-:W-:Y:S02]  /*0c60*/  DADD R18, -RZ, |R10| ;  /* 0x00000000ff127229 */ /* 0x000fe4000000050a */
[----:B------:R-:W-:Y:S01]  /*0c70*/  DSETP.GT.AND P1, PT, |R10|, R20, PT ;  /* 0x000000140a00722a */ /* 0x000fe20003f24200 */
[----:B------:R-:W-:Y:S01]  /*0c80*/  IMAD.WIDE R10, R3, 0x8, R16 ;  /* 0x00000008030a7825 */ /* 0x000fe200078e0210 */
[----:B---3--:R-:W-:-:S04]  /*0c90*/  DADD R14, R6, -R8 ;  /* 0x00000000060e7229 */ /* 0x008fc80000000808 */
[----:B------:R0:W-:Y:S02]  /*0ca0*/  STG.E.64 desc[UR4][R10.64], R6 ;  /* 0x000000060a007986 */ /* 0x0001e4000c101b04 */
[----:B------:R-:W-:Y:S02]  /*0cb0*/  FSEL R12, R18, R20, P1 ;  /* 0x00000014120c7208 */ /* 0x000fe40000800000 */
[----:B------:R-:W-:Y:S01]  /*0cc0*/  FSEL R13, R19, R21, P1 ;  /* 0x00000015130d7208 */ /* 0x000fe20000800000 */
[----:B------:R-:W-:-:S05]  /*0cd0*/  DADD R8, -RZ, |R14| ;  /* 0x00000000ff087229 */ /* 0x000fca000000050e */
[----:B------:R-:W-:-:S06]  /*0ce0*/  DSETP.GT.AND P1, PT, |R14|, R12, PT ;  /* 0x0000000c0e00722a */ /* 0x000fcc0003f24200 */
[----:B------:R-:W-:Y:S02]  /*0cf0*/  FSEL R20, R8, R12, P1 ;  /* 0x0000000c08147208 */ /* 0x000fe40000800000 */
[----:B0-----:R-:W-:-:S07]  /*0d00*/  FSEL R21, R9, R13, P1 ;  /* 0x0000000d09157208 */ /* 0x001fce0000800000 */
.L_x_4:
[----:B------:R-:W-:Y:S05]  /*0d10*/  @P0 BRA `(.L_x_0) ;  /* 0x00000000004c0947 */ /* 0x000fea0003800000 */
[----:B------:R-:W0:Y:S01]  /*0d20*/  LDC.64 R6, c[0x0][0x388] ;  /* 0x0000e200ff067b82 */ /* 0x000e220000000a00 */
[----:B------:R-:W-:Y:S01]  /*0d30*/  IADD3 R26, P0, PT, R26, R29, RZ ;  /* 0x0000001d1a1a7210 */ /* 0x000fe20007f1e0ff */
[----:B------:R-:W-:-:S04]  /*0d40*/  IMAD R3, R29, R3, R3 ;  /* 0x000000031d037224 */ /* 0x000fc800078e0203 */
[----:B------:R-:W-:Y:S02]  /*0d50*/  IMAD.X R27, RZ, RZ, R27, P0 ;  /* 0x000000ffff1b7224 */ /* 0x000fe400000e061b */
[----:B------:R-:W1:Y:S01]  /*0d60*/  LDC.64 R4, c[0x0][0x380] ;  /* 0x0000e000ff047b82 */ /* 0x000e620000000a00 */
[----:B------:R-:W-:Y:S01]  /*0d70*/  IMAD.IADD R9, R3, 0x1, R0 ;  /* 0x0000000103097824 */ /* 0x000fe200078e0200 */
[----:B0-----:R-:W-:-:S04]  /*0d80*/  LEA R2, P0, R26, R6, 0x3 ;  /* 0x000000061a027211 */ /* 0x001fc800078018ff */
[----:B------:R-:W-:Y:S02]  /*0d90*/  LEA.HI.X R3, R26, R7, R27, 0x3, P0 ;  /* 0x000000071a037211 */ /* 0x000fe400000f1c1b */
[----:B------:R-:W0:Y:S01]  /*0da0*/  LDC.64 R6, c[0x0][0x398] ;  /* 0x0000e600ff067b82 */ /* 0x000e220000000a00 */
[----:B-1----:R-:W-:-:S03]  /*0db0*/  IMAD.WIDE R4, R9, 0x8, R4 ;  /* 0x0000000809047825 */ /* 0x002fc600078e0204 */
[----:B------:R-:W2:Y:S04]  /*0dc0*/  LDG.E.64.CONSTANT R2, desc[UR4][R2.64] ;  /* 0x0000000402027981 */ /* 0x000ea8000c1e9b00 */
[----:B------:R-:W3:Y:S01]  /*0dd0*/  LDG.E.64.CONSTANT R4, desc[UR4][R4.64] ;  /* 0x0000000404047981 */ /* 0x000ee2000c1e9b00 */
[----:B0-----:R-:W-:-:S05]  /*0de0*/  IMAD.WIDE R6, R9, 0x8, R6 ;  /* 0x0000000809067825 */ /* 0x001fca00078e0206 */
[----:B--2---:R0:W-:Y:S01]  /*0df0*/  STG.E.64 desc[UR4][R6.64], R2 ;  /* 0x0000000206007986 */ /* 0x0041e2000c101b04 */
[----:B---3--:R-:W-:-:S08]  /*0e00*/  DADD R8, R2, -R4 ;  /* 0x0000000002087229 */ /* 0x008fd00000000804 */
[----:B------:R-:W-:Y:S02]  /*0e10*/  DADD R10, -RZ, |R8| ;  /* 0x00000000ff0a7229 */ /* 0x000fe40000000508 */
[----:B------:R-:W-:-:S08]  /*0e20*/  DSETP.GT.AND P0, PT, |R8|, R20, PT ;  /* 0x000000140800722a */ /* 0x000fd00003f04200 */
[----:B------:R-:W-:Y:S02]  /*0e30*/  FSEL R20, R10, R20, P0 ;  /* 0x000000140a147208 */ /* 0x000fe40000000000 */
[----:B0-----:R-:W-:-:S07]  /*0e40*/  FSEL R21, R11, R21, P0 ;  /* 0x000000150b157208 */ /* 0x001fce0000000000 */
.L_x_0:
[----:B------:R-:W0:Y:S02]  /*0e50*/  LDC.64 R2, c[0x0][0x3a0] ;  /* 0x0000e800ff027b82 */ /* 0x000e240000000a00 */
[----:B0-----:R-:W-:-:S05]  /*0e60*/  IMAD.WIDE.U32 R2, R0, 0x8, R2 ;  /* 0x0000000800027825 */ /* 0x001fca00078e0002 */
[----:B------:R-:W-:Y:S01]  /*0e70*/  STG.E.64 desc[UR4][R2.64], R20 ;  /* 0x0000001402007986 */ /* 0x000fe2000c101b04 */
[----:B------:R-:W-:Y:S05]  /*0e80*/  EXIT ;  /* 0x000000000000794d */ /* 0x000fea0003800000 */
.L_x_5:
[----:B------:R-:W-:-:S00]  /*0e90*/  BRA `(.L_x_5) ;  /* 0xfffffffc00fc7947 */ /* 0x000fc0000383ffff */
[----:B------:R-:W-:-:S00]  /*0ea0*/  NOP ;  /* 0x0000000000007918 */ /* 0x000fc00000000000 */
        /* <DEDUP_REMOVED lines=13> */
.L_x_53:


//--------------------- .text._ZN14implicit_fused24build_tridiag_rhs_kernelIdEEvPKT_S3_S3_S3_S3_iiS1_S1_S1_S1_PS1_S4_S4_S4_ --------------------------
	.section	.text._ZN14implicit_fused24build_tridiag_rhs_kernelIdEEvPKT_S3_S3_S3_S3_iiS1_S1_S1_S1_PS1_S4_S4_S4_,"ax",@progbits
	.align	128
        .global         _ZN14implicit_fused24build_tridiag_rhs_kernelIdEEvPKT_S3_S3_S3_S3_iiS1_S1_S1_S1_PS1_S4_S4_S4_
        .type           _ZN14implicit_fused24build_tridiag_rhs_kernelIdEEvPKT_S3_S3_S3_S3_iiS1_S1_S1_S1_PS1_S4_S4_S4_,@function
        .size           _ZN14implicit_fused24build_tridiag_rhs_kernelIdEEvPKT_S3_S3_S3_S3_iiS1_S1_S1_S1_PS1_S4_S4_S4_,(.L_x_51 - _ZN14implicit_fused24build_tridiag_rhs_kernelIdEEvPKT_S3_S3_S3_S3_iiS1_S1_S1_S1_PS1_S4_S4_S4_)
        .other          _ZN14implicit_fused24build_tridiag_rhs_kernelIdEEvPKT_S3_S3_S3_S3_iiS1_S1_S1_S1_PS1_S4_S4_S4_,@"STO_CUDA_ENTRY STV_DEFAULT"
_ZN14implicit_fused24build_tridiag_rhs_kernelIdEEvPKT_S3_S3_S3_S3_iiS1_S1_S1_S1_PS1_S4_S4_S4_:
.text._ZN14implicit_fused24build_tridiag_rhs_kernelIdEEvPKT_S3_S3_S3_S3_iiS1_S1_S1_S1_PS1_S4_S4_S4_:
[----:B------:R-:W-:Y:S01]  /*0000*/  LDC R1, c[0x0][0x37c] ;  /* 0x0000df00ff017b82 */ /* 0x000fe20000000800 */
[----:B------:R-:W0:Y:S01]  /*0010*/  S2R R2, SR_CTAID.X ;  /* 0x0000000000027919 */ /* 0x000e220000002500 */
[----:B------:R-:W0:Y:S02]  /*0020*/  LDCU UR4, c[0x0][0x3ac] ;  /* 0x00007580ff0477ac */ /* 0x000e240008000800 */
[----:B0-----:R-:W-:-:S13]  /*0030*/  ISETP.GE.AND P0, PT, R2, UR4, PT ;  /* 0x0000000402007c0c */ /* 0x001fda000bf06270 */
[----:B------:R-:W-:Y:S05]  /*0040*/  @P0 EXIT ;  /* 0x000000000000094d */ /* 0x000fea0003800000 */
[----:B------:R-:W0:Y:S01]  /*0050*/  LDC.64 R22, c[0x0][0x388] ;  /* 0x0000e200ff167b82 */ /* 0x000e220000000a00 */
[----:B------:R-:W1:Y:S01]  /*0060*/  LDCU.64 UR10, c[0x0][0x358] ;  /* 0x00006b00ff0a77ac */ /* 0x000e620008000a00 */
[----:B------:R-:W2:Y:S06]  /*0070*/  LDCU UR4, c[0x0][0x3bc] ;  /* 0x00007780ff0477ac */ /* 0x000eac0008000800 */
[----:B------:R-:W3:Y:S01]  /*0080*/  LDC.64 R8, c[0x0][0x3b8] ;  /* 0x0000ee00ff087b82 */ /* 0x000ee20000000a00 */
[----:B------:R-:W-:Y:S01]  /*0090*/  IMAD.MOV.U32 R4, RZ, RZ, 0x1 ;  /* 0x00000001ff047424 */ /* 0x000fe200078e00ff */
[----:B------:R-:W4:Y:S06]  /*00a0*/  LDCU UR6, c[0x0][0x3a8] ;  /* 0x00007500ff0677ac */ /* 0x000f2c0008000800 */
[----:B------:R-:W3:Y:S01]  /*00b0*/  LDC.64 R28, c[0x0][0x3b0] ;  /* 0x0000ec00ff1c7b82 */ /* 0x000ee20000000a00 */
[----:B0-----:R-:W-:-:S06]  /*00c0*/  IMAD.WIDE.U32 R22, R2, 0x8, R22 ;  /* 0x0000000802167825 */ /* 0x001fcc00078e0016 */
[----:B-1----:R-:W5:Y:S01]  /*00d0*/  LDG.E.64.CONSTANT R22, desc[UR10][R22.64] ;  /* 0x0000000a16167981 */ /* 0x002f62000c1e9b00 */
[----:B--2---:R-:W3:Y:S01]  /*00e0*/  MUFU.RCP64H R5, UR4 ;  /* 0x0000000400057d08 */ /* 0x004ee20008001800 */
[----:B----4-:R-:W-:Y:S01]  /*00f0*/  UIADD3 UR6, UPT, UPT, UR6, -0x2, URZ ;  /* 0xfffffffe06067890 */ /* 0x010fe2000fffe0ff */
[----:B---3--:R-:W-:-:S08]  /*0100*/  DFMA R6, R4, -R8, 1 ;  /* 0x3ff000000406742b */ /* 0x008fd00000000808 */
[----:B------:R-:W-:-:S08]  /*0110*/  DFMA R6, R6, R6, R6 ;  /* 0x000000060606722b */ /* 0x000fd00000000006 */
[----:B------:R-:W-:-:S08]  /*0120*/  DFMA R6, R4, R6, R4 ;  /* 0x000000060406722b */ /* 0x000fd00000000004 */
[----:B------:R-:W-:-:S08]  /*0130*/  DFMA R4, R6, -R8, 1 ;  /* 0x3ff000000604742b */ /* 0x000fd00000000808 */
[----:B------:R-:W-:-:S08]  /*0140*/  DFMA R4, R6, R4, R6 ;  /* 0x000000040604722b */ /* 0x000fd00000000006 */
[----:B------:R-:W-:-:S08]  /*0150*/  DMUL R16, R4, -R28 ;  /* 0x8000001c04107228 */ /* 0x000fd00000000000 */
[--C-:B------:R-:W-:Y:S02]  /*0160*/  DFMA R6, R16, -R8, -R28.reuse ;  /* 0x800000081006722b */ /* 0x100fe4000000081c */
[----:B------:R-:W-:-:S06]  /*0170*/  DADD R28, -RZ, -R28 ;  /* 0x00000000ff1c7229 */ /* 0x000fcc000000091c */
[----:B------:R-:W-:-:S04]  /*0180*/  DFMA R16, R4, R6, R16 ;  /* 0x000000060410722b */ /* 0x000fc80000000010 */
[----:B------:R-:W-:-:S06]  /*0190*/  FSETP.GEU.AND P1, PT, |R29|, 6.5827683646048100446e-37, PT ;  /* 0x036000001d00780b */ /* 0x000fcc0003f2e200 */
[----:B------:R-:W-:-:S05]  /*01a0*/  FFMA R0, RZ, UR4, R17 ;  /* 0x00000004ff007c23 */ /* 0x000fca0008000011 */
[----:B------:R-:W-:-:S13]  /*01b0*/  FSETP.GT.AND P0, PT, |R0|, 1.469367938527859385e-39, PT ;  /* 0x001000000000780b */ /* 0x000fda0003f04200 */
[----:B------:R-:W-:Y:S05]  /*01c0*/  @P0 BRA P1, `(.L_x_6) ;  /* 0x00000000001c0947 */ /* 0x000fea0000800000 */
[----:B------:R-:W0:Y:S01]  /*01d0*/  LDCU.64 UR4, c[0x0][0x3b8] ;  /* 0x00007700ff0477ac */ /* 0x000e220008000a00 */
[----:B------:R-:W-:Y:S01]  /*01e0*/  MOV R0, 0x220 ;  /* 0x0000022000007802 */ /* 0x000fe20000000f00 */
[----:B0-----:R-:W-:Y:S02]  /*01f0*/  IMAD.U32 R26, RZ, RZ, UR4 ;  /* 0x00000004ff1a7e24 */ /* 0x001fe4000f8e00ff */
[----:B------:R-:W-:-:S07]  /*0200*/  IMAD.U32 R27, RZ, RZ, UR5 ;  /* 0x00000005ff1b7e24 */ /* 0x000fce000f8e00ff */
[----:B-----5:R-:W-:Y:S05]  /*0210*/  CALL.REL.NOINC `($__internal_0_$__cuda_sm20_div_rn_f64_full) ;  /* 0x00000010006c7944 */ /* 0x020fea0003c00000 */
[----:B------:R-:W-:Y:S02]  /*0220*/  IMAD.MOV.U32 R16, RZ, RZ, R38 ;  /* 0x000000ffff107224 */ /* 0x000fe400078e0026 */
[----:B------:R-:W-:-:S07]  /*0230*/  IMAD.MOV.U32 R17, RZ, RZ, R39 ;  /* 0x000000ffff117224 */ /* 0x000fce00078e0027 */
.L_x_6:
[----:B------:R-:W0:Y:S02]  /*0240*/  S2R R3, SR_TID.X ;  /* 0x0000000000037919 */ /* 0x000e240000002100 */
[----:B0-----:R-:W-:-:S13]  /*0250*/  ISETP.GE.AND P0, PT, R3, UR6, PT ;  /* 0x0000000603007c0c */ /* 0x001fda000bf06270 */
[----:B------:R-:W-:Y:S05]  /*0260*/  @P0 EXIT ;  /* 0x000000000000094d */ /* 0x000fea0003800000 */
[----:B------:R-:W0:Y:S01]  /*0270*/  LDC.64 R10, c[0x0][0x3a8] ;  /* 0x0000ea00ff0a7b82 */ /* 0x000e220000000a00 */
[----:B------:R-:W1:Y:S07]  /*0280*/  LDCU UR4, c[0x0][0x3bc] ;  /* 0x00007780ff0477ac */ /* 0x000e6e0008000800 */
[----:B------:R-:W2:Y:S08]  /*0290*/  LDC.64 R20, c[0x0][0x380] ;  /* 0x0000e000ff147b82 */ /* 0x000eb00000000a00 */
[----:B------:R-:W3:Y:S01]  /*02a0*/  LDC.64 R14, c[0x0][0x3b8] ;  /* 0x0000ee00ff0e7b82 */ /* 0x000ee20000000a00 */
[----:B0-----:R-:W-:-:S07]  /*02b0*/  VIADD R0, R10, 0xffffffff ;  /* 0xffffffff0a007836 */ /* 0x001fce0000000000 */
[----:B------:R-:W0:Y:S01]  /*02c0*/  LDC.64 R8, c[0x0][0x3b0] ;  /* 0x0000ec00ff087b82 */ /* 0x000e220000000a00 */
[----:B------:R-:W-:Y:S02]  /*02d0*/  IMAD R11, R0, R11, RZ ;  /* 0x0000000b000b7224 */ /* 0x000fe400078e02ff */
[----:B--2---:R-:W-:-:S05]  /*02e0*/  IMAD.WIDE.U32 R20, R2, 0x8, R20 ;  /* 0x0000000802147825 */ /* 0x004fca00078e0014 */
[----:B------:R-:W2:Y:S01]  /*02f0*/  LDC R24, c[0x0][0x3b4] ;  /* 0x0000ed00ff187b82 */ /* 0x000ea20000000800 */
[----:B------:R4:W5:Y:S01]  /*0300*/  LDG.E.64.CONSTANT R12, desc[UR10][R20.64] ;  /* 0x0000000a140c7981 */ /* 0x000962000c1e9b00 */
[----:B------:R-:W-:-:S06]  /*0310*/  IMAD.WIDE R10, R11, 0x8, R20 ;  /* 0x000000080b0a7825 */ /* 0x000fcc00078e0214 */
[----:B------:R-:W5:Y:S01]  /*0320*/  LDG.E.64.CONSTANT R10, desc[UR10][R10.64] ;  /* 0x0000000a0a0a7981 */ /* 0x000f62000c1e9b00 */
[----:B-1----:R-:W3:Y:S01]  /*0330*/  MUFU.RCP64H R5, UR4 ;  /* 0x0000000400057d08 */ /* 0x002ee20008001800 */
[----:B------:R-:W-:-:S06]  /*0340*/  IMAD.MOV.U32 R4, RZ, RZ, 0x1 ;  /* 0x00000001ff047424 */ /* 0x000fcc00078e00ff */
[----:B---3--:R-:W-:-:S08]  /*0350*/  DFMA R6, R4, -R14, 1 ;  /* 0x3ff000000406742b */ /* 0x008fd0000000080e */
[----:B------:R-:W-:-:S08]  /*0360*/  DFMA R6, R6, R6, R6 ;  /* 0x000000060606722b */ /* 0x000fd00000000006 */
[----:B------:R-:W-:-:S08]  /*0370*/  DFMA R6, R4, R6, R4 ;  /* 0x000000060406722b */ /* 0x000fd00000000004 */
[----:B------:R-:W-:-:S08]  /*0380*/  DFMA R4, R6, -R14, 1 ;  /* 0x3ff000000604742b */ /* 0x000fd0000000080e */
[----:B------:R-:W-:-:S08]  /*0390*/  DFMA R6, R6, R4, R6 ;  /* 0x000000040606722b */ /* 0x000fd00000000006 */
[----:B0-----:R-:W-:Y:S02]  /*03a0*/  DMUL R4, R6, R8 ;  /* 0x0000000806047228 */ /* 0x001fe40000000000 */
[--C-:B-----5:R-:W-:Y:S01]  /*03b0*/  DSETP.MAX.AND P0, P1, RZ, R22.reuse, PT ;  /* 0x00000016ff00722a */ /* 0x120fe2000390f000 */
[----:B------:R-:W-:Y:S01]  /*03c0*/  IMAD.MOV.U32 R32, RZ, RZ, RZ ;  /* 0x000000ffff207224 */ /* 0x000fe200078e00ff */
[----:B------:R-:W-:-:S04]  /*03d0*/  DSETP.MAX.AND P2, P3, RZ, -R22, PT ;  /* 0x80000016ff00722a */ /* 0x000fc80003b4f000 */
[----:B------:R-:W-:Y:S01]  /*03e0*/  DFMA R14, R4, -R14, R8 ;  /* 0x8000000e040e722b */ /* 0x000fe20000000008 */
[----:B------:R-:W-:Y:S02]  /*03f0*/  IMAD.MOV.U32 R9, RZ, RZ, R22 ;  /* 0x000000ffff097224 */ /* 0x000fe400078e0016 */
[----:B------:R-:W-:-:S03]  /*0400*/  IMAD.MOV.U32 R0, RZ, RZ, RZ ;  /* 0x000000ffff007224 */ /* 0x000fc600078e00ff */
[----:B------:R-:W-:Y:S01]  /*0410*/  SEL R32, R32, R9, P0 ;  /* 0x0000000920207207 */ /* 0x000fe20000000000 */
[----:B------:R-:W-:Y:S01]  /*0420*/  IMAD.MOV.U32 R9, RZ, RZ, R23 ;  /* 0x000000ffff097224 */ /* 0x000fe200078e0017 */
[----:B------:R-:W-:Y:S01]  /*0430*/  DFMA R4, R6, R14, R4 ;  /* 0x0000000e0604722b */ /* 0x000fe20000000004 */
[----:B------:R-:W-:Y:S02]  /*0440*/  IMAD.MOV.U32 R8, RZ, RZ, RZ ;  /* 0x000000ffff087224 */ /* 0x000fe400078e00ff */
[----:B------:R-:W-:Y:S01]  /*0450*/  IMAD.MOV.U32 R19, RZ, RZ, R22 ;  /* 0x000000ffff137224 */ /* 0x000fe200078e0016 */
[CC--:B------:R-:W-:Y:S02]  /*0460*/  FSEL R33, R0.reuse, R9.reuse, P0 ;  /* 0x0000000900217208 */ /* 0x0c0fe40000000000 */
[----:B------:R-:W-:Y:S02]  /*0470*/  @P1 LOP3.LUT R33, R9, 0x80000, RZ, 0xfc, !PT ;  /* 0x0008000009211812 */ /* 0x000fe400078efcff */
[----:B------:R-:W-:-:S02]  /*0480*/  FSEL R25, R0, -R9, P2 ;  /* 0x8000000900197208 */ /* 0x000fc40001000000 */
[----:B------:R-:W-:Y:S01]  /*0490*/  @P3 LOP3.LUT R25, R9, 0x80000, RZ, 0xfc, !PT ;  /* 0x0008000009193812 */ /* 0x000fe200078efcff */
[----:B------:R-:W-:Y:S01]  /*04a0*/  FFMA R0, RZ, UR4, R5 ;  /* 0x00000004ff007c23 */ /* 0x000fe20008000005 */
[----:B------:R-:W-:Y:S01]  /*04b0*/  SEL R8, R8, R19, P2 ;  /* 0x0000001308087207 */ /* 0x000fe20001000000 */
[----:B------:R-:W-:Y:S01]  /*04c0*/  DMUL R18, R32, R16 ;  /* 0x0000001020127228 */ /* 0x000fe20000000000 */
[----:B--2---:R-:W-:Y:S01]  /*04d0*/  FSETP.GEU.AND P1, PT, |R24|, 6.5827683646048100446e-37, PT ;  /* 0x036000001800780b */ /* 0x004fe20003f2e200 */
[----:B------:R-:W-:Y:S01]  /*04e0*/  IMAD.MOV.U32 R9, RZ, RZ, R25 ;  /* 0x000000ffff097224 */ /* 0x000fe200078e0019 */
[----:B------:R-:W-:-:S05]  /*04f0*/  FSETP.GT.AND P0, PT, |R0|, 1.469367938527859385e-39, PT ;  /* 0x001000000000780b */ /* 0x000fca0003f04200 */
[----:B------:R-:W-:Y:S02]  /*0500*/  DMUL R16, R8, R16 ;  /* 0x0000001008107228 */ /* 0x000fe40000000000 */
[----:B------:R-:W-:Y:S01]  /*0510*/  DADD R14, -R18, 1 ;  /* 0x3ff00000120e7429 */ /* 0x000fe20000000100 */
[----:B------:R-:W-:-:S07]  /*0520*/  IMAD R2, R2, UR6, RZ ;  /* 0x0000000602027c24 */ /* 0x000fce000f8e02ff */
[----:B------:R-:W-:Y:S01]  /*0530*/  DADD R14, -R16, R14 ;  /* 0x00000000100e7229 */ /* 0x000fe2000000010e */
[----:B----4-:R-:W-:Y:S10]  /*0540*/  @P0 BRA P1, `(.L_x_7) ;  /* 0x0000000000280947 */ /* 0x010ff40000800000 */
[----:B------:R-:W0:Y:S01]  /*0550*/  LDCU.64 UR4, c[0x0][0x3b0] ;  /* 0x00007600ff0477ac */ /* 0x000e220008000a00 */
[----:B------:R-:W-:Y:S01]  /*0560*/  MOV R0, 0x5d0 ;  /* 0x000005d000007802 */ /* 0x000fe20000000f00 */
[----:B------:R-:W1:Y:S01]  /*0570*/  LDCU.64 UR8, c[0x0][0x3b8] ;  /* 0x00007700ff0877ac */ /* 0x000e620008000a00 */
[----:B0-----:R-:W-:Y:S01]  /*0580*/  MOV R28, UR4 ;  /* 0x00000004001c7c02 */ /* 0x001fe20008000f00 */
[----:B------:R-:W-:Y:S02]  /*0590*/  IMAD.U32 R29, RZ, RZ, UR5 ;  /* 0x00000005ff1d7e24 */ /* 0x000fe4000f8e00ff */
[----:B-1----:R-:W-:Y:S02]  /*05a0*/  IMAD.U32 R26, RZ, RZ, UR8 ;  /* 0x00000008ff1a7e24 */ /* 0x002fe4000f8e00ff */
[----:B------:R-:W-:-:S07]  /*05b0*/  IMAD.U32 R27, RZ, RZ, UR9 ;  /* 0x00000009ff1b7e24 */ /* 0x000fce000f8e00ff */
[----:B------:R-:W-:Y:S05]  /*05c0*/  CALL.REL.NOINC `($__internal_0_$__cuda_sm20_div_rn_f64_full) ;  /* 0x0000000c00807944 */ /* 0x000fea0003c00000 */
[----:B------:R-:W-:Y:S02]  /*05d0*/  IMAD.MOV.U32 R4, RZ, RZ, R38 ;  /* 0x000000ffff047224 */ /* 0x000fe400078e0026 */
[----:B------:R-:W-:-:S07]  /*05e0*/  IMAD.MOV.U32 R5, RZ, RZ, R39 ;  /* 0x000000ffff057224 */ /* 0x000fce00078e0027 */
.L_x_7:
[----:B------:R-:W0:Y:S01]  /*05f0*/  LDCU UR7, c[0x0][0x3a8] ;  /* 0x00007500ff0777ac */ /* 0x000e220008000800 */
[-C--:B------:R-:W-:Y:S01]  /*0600*/  DMUL R32, R32, R4.reuse ;  /* 0x0000000420207228 */ /* 0x080fe20000000000 */
[----:B------:R-:W-:Y:S01]  /*0610*/  BSSY.RECONVERGENT B0, `(.L_x_8) ;  /* 0x00000da000007945 */ /* 0x000fe20003800200 */
[----:B------:R-:W-:Y:S01]  /*0620*/  DMUL R4, R8, R4 ;  /* 0x0000000408047228 */ /* 0x000fe20000000000 */
[----:B------:R-:W1:Y:S01]  /*0630*/  LDCU UR9, c[0x0][0x3c4] ;  /* 0x00007880ff0977ac */ /* 0x000e620008000800 */
[----:B------:R-:W2:Y:S04]  /*0640*/  LDCU.64 UR22, c[0x0][0x3b0] ;  /* 0x00007600ff1677ac */ /* 0x000ea80008000a00 */
[----:B------:R-:W-:Y:S02]  /*0650*/  DMUL R12, R12, R32 ;  /* 0x000000200c0c7228 */ /* 0x000fe40000000000 */
[----:B------:R-:W-:Y:S01]  /*0660*/  DMUL R10, R10, R4 ;  /* 0x000000040a0a7228 */ /* 0x000fe20000000000 */
[----:B------:R-:W3:Y:S01]  /*0670*/  LDCU.64 UR18, c[0x0][0x3c8] ;  /* 0x00007900ff1277ac */ /* 0x000ee20008000a00 */
[----:B------:R-:W4:Y:S01]  /*0680*/  LDCU.64 UR16, c[0x0][0x3e0] ;  /* 0x00007c00ff1077ac */ /* 0x000f220008000a00 */
[----:B------:R-:W1:Y:S01]  /*0690*/  LDCU.64 UR20, c[0x0][0x3e8] ;  /* 0x00007d00ff1477ac */ /* 0x000e620008000a00 */
[----:B------:R-:W1:Y:S01]  /*06a0*/  LDCU.128 UR12, c[0x0][0x3d0] ;  /* 0x00007a00ff0c77ac */ /* 0x000e620008000c00 */
[----:B0-----:R-:W-:-:S12]  /*06b0*/  UIADD3 UR7, UPT, UPT, UR7, -0x3, URZ ;  /* 0xfffffffd07077890 */ /* 0x001fd8000fffe0ff */
.L_x_19:
[----:B0-----:R-:W0:Y:S02]  /*06c0*/  LDC.64 R8, c[0x0][0x3a0] ;  /* 0x0000e800ff087b82 */ /* 0x001e240000000a00 */
[----:B0-----:R-:W-:-:S06]  /*06d0*/  IMAD.WIDE R8, R3, 0x8, R8 ;  /* 0x0000000803087825 */ /* 0x001fcc00078e0208 */
[----:B------:R-:W5:Y:S01]  /*06e0*/  LDG.E.64.CONSTANT R8, desc[UR10][R8.64+0x8] ;  /* 0x0000080a08087981 */ /* 0x000f62000c1e9b00 */
[----:B------:R-:W-:Y:S01]  /*06f0*/  IMAD.MOV.U32 R24, RZ, RZ, 0x0 ;  /* 0x00000000ff187424 */ /* 0x000fe200078e00ff */
[----:B------:R-:W-:Y:S01]  /*0700*/  BSSY.RECONVERGENT B1, `(.L_x_9) ;  /* 0x0000015000017945 */ /* 0x000fe20003800200 */
[----:B------:R-:W-:Y:S01]  /*0710*/  IMAD.MOV.U32 R25, RZ, RZ, 0x3fd80000 ;  /* 0x3fd80000ff197424 */ /* 0x000fe200078e00ff */
[----:B------:R-:W-:Y:S01]  /*0720*/  SHF.R.S32.HI R37, RZ, 0x1f, R3 ;  /* 0x0000001fff257819 */ /* 0x000fe20000011403 */
[----:B-----5:R-:W0:Y:S01]  /*0730*/  MUFU.RSQ64H R7, R9 ;  /* 0x0000000900077308 */ /* 0x020e220000001c00 */
[----:B------:R-:W-:-:S05]  /*0740*/  VIADD R6, R9, 0xfcb00000 ;  /* 0xfcb0000009067836 */ /* 0x000fca0000000000 */
[----:B------:R-:W-:Y:S01]  /*0750*/  ISETP.GE.U32.AND P0, PT, R6, 0x7ca00000, PT ;  /* 0x7ca000000600780c */ /* 0x000fe20003f06070 */
[----:B0-----:R-:W-:-:S08]  /*0760*/  DMUL R4, R6, R6 ;  /* 0x0000000606047228 */ /* 0x001fd00000000000 */
[----:B------:R-:W-:-:S08]  /*0770*/  DFMA R4, R8, -R4, 1 ;  /* 0x3ff000000804742b */ /* 0x000fd00000000804 */
[----:B------:R-:W-:Y:S02]  /*0780*/  DFMA R24, R4, R24, 0.5 ;  /* 0x3fe000000418742b */ /* 0x000fe40000000018 */
[----:B------:R-:W-:-:S08]  /*0790*/  DMUL R4, R6, R4 ;  /* 0x0000000406047228 */ /* 0x000fd00000000000 */
[----:B------:R-:W-:-:S08]  /*07a0*/  DFMA R26, R24, R4, R6 ;  /* 0x00000004181a722b */ /* 0x000fd00000000006 */
[----:B------:R-:W-:Y:S02]  /*07b0*/  DMUL R28, R8, R26 ;  /* 0x0000001a081c7228 */ /* 0x000fe40000000000 */
[----:B------:R-:W-:Y:S02]  /*07c0*/  VIADD R25, R27, 0xfff00000 ;  /* 0xfff000001b197836 */ /* 0x000fe40000000000 */
[----:B------:R-:W-:-:S04]  /*07d0*/  IMAD.MOV.U32 R24, RZ, RZ, R26 ;  /* 0x000000ffff187224 */ /* 0x000fc800078e001a */
[----:B------:R-:W-:-:S08]  /*07e0*/  DFMA R30, R28, -R28, R8 ;  /* 0x8000001c1c1e722b */ /* 0x000fd00000000008 */
[----:B------:R-:W-:Y:S01]  /*07f0*/  DFMA R4, R30, R24, R28 ;  /* 0x000000181e04722b */ /* 0x000fe2000000001c */
[----:B------:R-:W-:Y:S10]  /*0800*/  @!P0 BRA `(.L_x_10) ;  /* 0x0000000000108947 */ /* 0x000ff40003800000 */
[----:B------:R-:W-:-:S07]  /*0810*/  MOV R0, 0x830 ;  /* 0x0000083000007802 */ /* 0x000fce0000000f00 */
[----:B-1234-:R-:W-:Y:S05]  /*0820*/  CALL.REL.NOINC `($__internal_2_$__cuda_sm20_dsqrt_rn_f64_mediumpath_v1) ;  /* 0x0000001000e87944 */ /* 0x01efea0003c00000 */
[----:B------:R-:W-:Y:S02]  /*0830*/  IMAD.MOV.U32 R4, RZ, RZ, R6 ;  /* 0x000000ffff047224 */ /* 0x000fe400078e0006 */
[----:B------:R-:W-:-:S07]  /*0840*/  IMAD.MOV.U32 R5, RZ, RZ, R7 ;  /* 0x000000ffff057224 */ /* 0x000fce00078e0007 */
.L_x_10:
[----:B-1234-:R-:W-:Y:S05]  /*0850*/  BSYNC.RECONVERGENT B1 ;  /* 0x0000000000017941 */ /* 0x01efea0003800200 */
.L_x_9:
[----:B------:R-:W0:Y:S08]  /*0860*/  LDC.64 R32, c[0x0][0x390] ;  /* 0x0000e400ff207b82 */ /* 0x000e300000000a00 */
[----:B------:R-:W1:Y:S01]  /*0870*/  LDC.64 R26, c[0x0][0x3c0] ;  /* 0x0000f000ff1a7b82 */ /* 0x000e620000000a00 */
[----:B0-----:R-:W-:-:S06]  /*0880*/  IMAD.WIDE R32, R3, 0x8, R32 ;  /* 0x0000000803207825 */ /* 0x001fcc00078e0220 */
[----:B------:R-:W2:Y:S01]  /*0890*/  LDG.E.64.CONSTANT R32, desc[UR10][R32.64+0x8] ;  /* 0x0000080a20207981 */ /* 0x000ea2000c1e9b00 */
[----:B------:R-:W1:Y:S01]  /*08a0*/  MUFU.RCP64H R7, UR9 ;  /* 0x0000000900077d08 */ /* 0x000e620008001800 */
[----:B------:R-:W-:Y:S01]  /*08b0*/  MOV R6, 0x1 ;  /* 0x0000000100067802 */ /* 0x000fe20000000f00 */
[----:B------:R-:W-:Y:S05]  /*08c0*/  BSSY.RECONVERGENT B1, `(.L_x_11) ;  /* 0x0000015000017945 */ /* 0x000fea0003800200 */
[----:B-1----:R-:W-:-:S08]  /*08d0*/  DFMA R24, R6, -R26, 1 ;  /* 0x3ff000000618742b */ /* 0x002fd0000000081a */
[----:B------:R-:W-:-:S08]  /*08e0*/  DFMA R24, R24, R24, R24 ;  /* 0x000000181818722b */ /* 0x000fd00000000018 */
[----:B------:R-:W-:-:S08]  /*08f0*/  DFMA R24, R6, R24, R6 ;  /* 0x000000180618722b */ /* 0x000fd00000000006 */
[----:B------:R-:W-:-:S08]  /*0900*/  DFMA R6, R24, -R26, 1 ;  /* 0x3ff000001806742b */ /* 0x000fd0000000081a */
[----:B------:R-:W-:Y:S02]  /*0910*/  DFMA R6, R24, R6, R24 ;  /* 0x000000061806722b */ /* 0x000fe40000000018 */
[----:B--2---:R-:W-:-:S08]  /*0920*/  DMUL R28, R32, R4 ;  /* 0x00000004201c7228 */ /* 0x004fd00000000000 */
[----:B------:R-:W-:Y:S02]  /*0930*/  DMUL R4, R28, R6 ;  /* 0x000000061c047228 */ /* 0x000fe40000000000 */
[----:B------:R-:W-:-:S06]  /*0940*/  FSETP.GEU.AND P1, PT, |R29|, 6.5827683646048100446e-37, PT ;  /* 0x036000001d00780b */ /* 0x000fcc0003f2e200 */
[----:B------:R-:W-:-:S08]  /*0950*/  DFMA R24, R4, -R26, R28 ;  /* 0x8000001a0418722b */ /* 0x000fd0000000001c */
[----:B------:R-:W-:-:S10]  /*0960*/  DFMA R4, R6, R24, R4 ;  /* 0x000000180604722b */ /* 0x000fd40000000004 */
[----:B------:R-:W-:-:S05]  /*0970*/  FFMA R0, RZ, UR9, R5 ;  /* 0x00000009ff007c23 */ /* 0x000fca0008000005 */
[----:B------:R-:W-:-:S13]  /*0980*/  FSETP.GT.AND P0, PT, |R0|, 1.469367938527859385e-39, PT ;  /* 0x001000000000780b */ /* 0x000fda0003f04200 */
[----:B------:R-:W-:Y:S05]  /*0990*/  @P0 BRA P1, `(.L_x_12) ;  /* 0x00000000001c0947 */ /* 0x000fea0000800000 */
[----:B------:R-:W0:Y:S01]  /*09a0*/  LDCU.64 UR4, c[0x0][0x3c0] ;  /* 0x00007800ff0477ac */ /* 0x000e220008000a00 */
[----:B------:R-:W-:Y:S01]  /*09b0*/  MOV R0, 0x9f0 ;  /* 0x000009f000007802 */ /* 0x000fe20000000f00 */
[----:B0-----:R-:W-:Y:S02]  /*09c0*/  IMAD.U32 R26, RZ, RZ, UR4 ;  /* 0x00000004ff1a7e24 */ /* 0x001fe4000f8e00ff */
[----:B------:R-:W-:-:S07]  /*09d0*/  IMAD.U32 R27, RZ, RZ, UR5 ;  /* 0x00000005ff1b7e24 */ /* 0x000fce000f8e00ff */
[----:B------:R-:W-:Y:S05]  /*09e0*/  CALL.REL.NOINC `($__internal_0_$__cuda_sm20_div_rn_f64_full) ;  /* 0x0000000800787944 */ /* 0x000fea0003c00000 */
[----:B------:R-:W-:Y:S02]  /*09f0*/  IMAD.MOV.U32 R4, RZ, RZ, R38 ;  /* 0x000000ffff047224 */ /* 0x000fe400078e0026 */
[----:B------:R-:W-:-:S07]  /*0a00*/  IMAD.MOV.U32 R5, RZ, RZ, R39 ;  /* 0x000000ffff057224 */ /* 0x000fce00078e0027 */
.L_x_12:
[----:B------:R-:W-:Y:S05]  /*0a10*/  BSYNC.RECONVERGENT B1 ;  /* 0x0000000000017941 */ /* 0x000fea0003800200 */
.L_x_11:
[----:B------:R-:W0:Y:S02]  /*0a20*/  LDC.64 R6, c[0x0][0x398] ;  /* 0x0000e600ff067b82 */ /* 0x000e240000000a00 */
[----:B0-----:R-:W-:-:S06]  /*0a30*/  IMAD.WIDE R6, R3, 0x8, R6 ;  /* 0x0000000803067825 */ /* 0x001fcc00078e0206 */
[----:B------:R-:W5:Y:S01]  /*0a40*/  LDG.E.64.CONSTANT R6, desc[UR10][R6.64+0x8] ;  /* 0x0000080a06067981 */ /* 0x000f62000c1e9b00 */
[----:B------:R-:W-:Y:S01]  /*0a50*/  UMOV UR4, 0xc2f8f359 ;  /* 0xc2f8f35900047882 */ /* 0x000fe20000000000 */
[----:B------:R-:W-:Y:S01]  /*0a60*/  UMOV UR5, 0x1a56e1f ;  /* 0x01a56e1f00057882 */ /* 0x000fe20000000000 */
[----:B------:R-:W-:Y:S01]  /*0a70*/  IMAD.MOV.U32 R0, RZ, RZ, R9 ;  /* 0x000000ffff007224 */ /* 0x000fe200078e0009 */
[----:B------:R-:W-:Y:S01]  /*0a80*/  DSETP.MAX.AND P1, P2, R8, UR4, PT ;  /* 0x0000000408007e2a */ /* 0x000fe2000ba2f000 */
[----:B------:R-:W-:Y:S01]  /*0a90*/  UMOV UR8, UR5 ;  /* 0x0000000500087c82 */ /* 0x000fe20008000000 */
[----:B------:R-:W-:Y:S01]  /*0aa0*/  BSSY.RECONVERGENT B1, `(.L_x_13) ;  /* 0x0000028000017945 */ /* 0x000fe20003800200 */
[----:B------:R-:W-:-:S03]  /*0ab0*/  IMAD.U32 R24, RZ, RZ, UR8 ;  /* 0x00000008ff187e24 */ /* 0x000fc6000f8e00ff */
[----:B------:R-:W-:Y:S02]  /*0ac0*/  FSEL R27, R0, UR8, P1 ;  /* 0x00000008001b7c08 */ /* 0x000fe40008800000 */
[----:B------:R-:W-:Y:S01]  /*0ad0*/  SEL R26, R8, UR4, P1 ;  /* 0x00000004081a7c07 */ /* 0x000fe20008800000 */
[----:B------:R-:W-:Y:S01]  /*0ae0*/  DMUL R8, R4, UR22 ;  /* 0x0000001604087c28 */ /* 0x000fe20008000000 */
[----:B------:R-:W-:Y:S01]  /*0af0*/  IADD3 R0, P0, PT, R2, R3, RZ ;  /* 0x0000000302007210 */ /* 0x000fe20007f1e0ff */
[----:B------:R-:W-:Y:S01]  /*0b00*/  IMAD.MOV.U32 R4, RZ, RZ, RZ ;  /* 0x000000ffff047224 */ /* 0x000fe200078e00ff */
[C---:B------:R-:W-:Y:S02]  /*0b10*/  ISETP.NE.AND P1, PT, R3.reuse, RZ, PT ;  /* 0x000000ff0300720c */ /* 0x040fe40003f25270 */
[----:B------:R-:W-:Y:S01]  /*0b20*/  @P2 LOP3.LUT R27, R24, 0x80000, RZ, 0xfc, !PT ;  /* 0x00080000181b2812 */ /* 0x000fe200078efcff */
[----:B------:R-:W-:Y:S01]  /*0b30*/  IMAD.SHL.U32 R36, R0, 0x8, RZ ;  /* 0x0000000800247824 */ /* 0x000fe200078e00ff */
[----:B------:R-:W-:Y:S01]  /*0b40*/  LEA.HI.X.SX32 R37, R2, R37, 0x1, P0 ;  /* 0x0000002502257211 */ /* 0x000fe200000f0eff */
[----:B------:R-:W-:Y:S01]  /*0b50*/  DADD R24, R14, R8 ;  /* 0x000000000e187229 */ /* 0x000fe20000000008 */
[----:B------:R-:W0:Y:S01]  /*0b60*/  MUFU.RSQ64H R5, R27 ;  /* 0x0000001b00057308 */ /* 0x000e220000001c00 */
[----:B------:R-:W-:-:S02]  /*0b70*/  ISETP.NE.AND P2, PT, R3, UR7, PT ;  /* 0x0000000703007c0c */ /* 0x000fc4000bf45270 */
[----:B------:R-:W-:Y:S01]  /*0b80*/  SHF.L.U64.HI R37, R0, 0x3, R37 ;  /* 0x0000000300257819 */ /* 0x000fe20000010225 */
[----:B------:R-:W-:Y:S01]  /*0b90*/  VIADD R0, R27, 0xfff00000 ;  /* 0xfff000001b007836 */ /* 0x000fe20000000000 */
[C---:B------:R-:W-:Y:S02]  /*0ba0*/  IADD3 R38, P0, PT, R36.reuse, UR14, RZ ;  /* 0x0000000e24267c10 */ /* 0x040fe4000ff1e0ff */
[C---:B------:R-:W-:Y:S02]  /*0bb0*/  IADD3 R30, P3, PT, R36.reuse, UR16, RZ ;  /* 0x00000010241e7c10 */ /* 0x040fe4000ff7e0ff */
[----:B------:R-:W-:Y:S02]  /*0bc0*/  IADD3.X R39, PT, PT, R37, UR15, RZ, P0, !PT ;  /* 0x0000000f25277c10 */ /* 0x000fe400087fe4ff */
[----:B------:R-:W-:Y:S02]  /*0bd0*/  IADD3 R42, P0, PT, R36, UR12, RZ ;  /* 0x0000000c242a7c10 */ /* 0x000fe4000ff1e0ff */
[----:B------:R-:W-:Y:S01]  /*0be0*/  FSEL R40, R18, RZ, P1 ;  /* 0x000000ff12287208 */ /* 0x000fe20000800000 */
[----:B------:R1:W-:Y:S01]  /*0bf0*/  STG.E.64 desc[UR10][R38.64], R24 ;  /* 0x0000001826007986 */ /* 0x0003e2000c101b0a */
[----:B------:R-:W-:Y:S01]  /*0c00*/  FSEL R41, R19, RZ, P1 ;  /* 0x000000ff13297208 */ /* 0x000fe20000800000 */
[----:B0-----:R-:W-:Y:S01]  /*0c10*/  DMUL R34, R4, R4 ;  /* 0x0000000404227228 */ /* 0x001fe20000000000 */
[----:B------:R-:W-:-:S02]  /*0c20*/  IADD3.X R43, PT, PT, R37, UR13, RZ, P0, !PT ;  /* 0x0000000d252b7c10 */ /* 0x000fc400087fe4ff */
[----:B------:R-:W-:Y:S02]  /*0c30*/  FSEL R28, R16, RZ, P2 ;  /* 0x000000ff101c7208 */ /* 0x000fe40001000000 */
[----:B------:R-:W-:Y:S01]  /*0c40*/  FSEL R29, R17, RZ, P2 ;  /* 0x000000ff111d7208 */ /* 0x000fe20001000000 */
[----:B------:R0:W-:Y:S01]  /*0c50*/  STG.E.64 desc[UR10][R42.64], R40 ;  /* 0x000000282a007986 */ /* 0x0001e2000c101b0a */
[----:B------:R-:W-:Y:S01]  /*0c60*/  IADD3.X R31, PT, PT, R37, UR17, RZ, P3, !PT ;  /* 0x00000011251f7c10 */ /* 0x000fe20009ffe4ff */
[----:B------:R-:W-:Y:S01]  /*0c70*/  DFMA R34, R26, -R34, 1 ;  /* 0x3ff000001a22742b */ /* 0x000fe20000000822 */
[----:B------:R-:W-:Y:S01]  /*0c80*/  ISETP.GE.U32.AND P0, PT, R0, 0x7fe00000, PT ;  /* 0x7fe000000000780c */ /* 0x000fe20003f06070 */
[----:B-1----:R-:W-:Y:S02]  /*0c90*/  IMAD.MOV.U32 R24, RZ, RZ, 0x0 ;  /* 0x00000000ff187424 */ /* 0x002fe400078e00ff */
[----:B------:R0:W-:Y:S01]  /*0ca0*/  STG.E.64 desc[UR10][R30.64], R28 ;  /* 0x0000001c1e007986 */ /* 0x0001e2000c101b0a */
[----:B------:R-:W-:-:S06]  /*0cb0*/  IMAD.MOV.U32 R25, RZ, RZ, 0x3fd80000 ;  /* 0x3fd80000ff197424 */ /* 0x000fcc00078e00ff */
[----:B------:R-:W-:Y:S02]  /*0cc0*/  DFMA R24, R34, R24, 0.5 ;  /* 0x3fe000002218742b */ /* 0x000fe40000000018 */
[----:B------:R-:W-:-:S08]  /*0cd0*/  DMUL R34, R4, R34 ;  /* 0x0000002204227228 */ /* 0x000fd00000000000 */
[----:B------:R-:W-:Y:S01]  /*0ce0*/  DFMA R24, R24, R34, R4 ;  /* 0x000000221818722b */ /* 0x000fe20000000004 */
[----:B0-----:R-:W-:Y:S10]  /*0cf0*/  @!P0 BRA `(.L_x_14) ;  /* 0x0000000000088947 */ /* 0x001ff40003800000 */
[----:B------:R-:W-:-:S07]  /*0d00*/  MOV R0, 0xd20 ;  /* 0x00000d2000007802 */ /* 0x000fce0000000f00 */
[----:B-----5:R-:W-:Y:S05]  /*0d10*/  CALL.REL.NOINC `($__internal_1_$__cuda_sm20_drsqrt_f64_slowpath_v2) ;  /* 0x0000000c00187944 */ /* 0x020fea0003c00000 */
.L_x_14:
[----:B------:R-:W-:Y:S05]  /*0d20*/  BSYNC.RECONVERGENT B1 ;  /* 0x0000000000017941 */ /* 0x000fea0003800200 */
.L_x_13:
[----:B------:R-:W0:Y:S01]  /*0d30*/  MUFU.RCP64H R5, R27 ;  /* 0x0000001b00057308 */ /* 0x000e220000001800 */
[----:B------:R-:W-:Y:S01]  /*0d40*/  IMAD.MOV.U32 R4, RZ, RZ, 0x1 ;  /* 0x00000001ff047424 */ /* 0x000fe200078e00ff */
[----:B-----5:R-:W-:Y:S01]  /*0d50*/  DADD R6, R22, -R6 ;  /* 0x0000000016067229 */ /* 0x020fe20000000806 */
[----:B------:R-:W-:Y:S01]  /*0d60*/  BSSY.RECONVERGENT B1, `(.L_x_15) ;  /* 0x0000015000017945 */ /* 0x000fe20003800200 */
[----:B------:R-:W-:-:S08]  /*0d70*/  DMUL R32, R32, UR18 ;  /* 0x0000001220207c28 */ /* 0x000fd00008000000 */
[----:B------:R-:W-:Y:S02]  /*0d80*/  DMUL R32, R32, R24 ;  /* 0x0000001820207228 */ /* 0x000fe40000000000 */
[----:B0-----:R-:W-:-:S08]  /*0d90*/  DFMA R28, -R26, R4, 1 ;  /* 0x3ff000001a1c742b */ /* 0x001fd00000000104 */
[----:B------:R-:W-:-:S08]  /*0da0*/  DFMA R28, R28, R28, R28 ;  /* 0x0000001c1c1c722b */ /* 0x000fd0000000001c */
[----:B------:R-:W-:Y:S02]  /*0db0*/  DFMA R4, R4, R28, R4 ;  /* 0x0000001c0404722b */ /* 0x000fe40000000004 */
[----:B------:R-:W-:-:S06]  /*0dc0*/  DMUL R28, R6, R6 ;  /* 0x00000006061c7228 */ /* 0x000fcc0000000000 */
[----:B------:R-:W-:Y:S02]  /*0dd0*/  DFMA R6, -R26, R4, 1 ;  /* 0x3ff000001a06742b */ /* 0x000fe40000000104 */
[----:B------:R-:W-:-:S06]  /*0de0*/  DMUL R28, R28, -0.5 ;  /* 0xbfe000001c1c7828 */ /* 0x000fcc0000000000 */
[----:B------:R-:W-:-:S04]  /*0df0*/  DFMA R4, R4, R6, R4 ;  /* 0x000000060404722b */ /* 0x000fc80000000004 */
[----:B------:R-:W-:-:S04]  /*0e00*/  FSETP.GEU.AND P3, PT, |R29|, 6.5827683646048100446e-37, PT ;  /* 0x036000001d00780b */ /* 0x000fc80003f6e200 */
[----:B------:R-:W-:-:S08]  /*0e10*/  DMUL R6, R28, R4 ;  /* 0x000000041c067228 */ /* 0x000fd00000000000 */
[----:B------:R-:W-:-:S08]  /*0e20*/  DFMA R30, -R26, R6, R28 ;  /* 0x000000061a1e722b */ /* 0x000fd0000000011c */
[----:B------:R-:W-:-:S10]  /*0e30*/  DFMA R4, R4, R30, R6 ;  /* 0x0000001e0404722b */ /* 0x000fd40000000006 */
[----:B------:R-:W-:-:S05]  /*0e40*/  FFMA R0, RZ, R27, R5 ;  /* 0x0000001bff007223 */ /* 0x000fca0000000005 */
[----:B------:R-:W-:-:S13]  /*0e50*/  FSETP.GT.AND P0, PT, |R0|, 1.469367938527859385e-39, PT ;  /* 0x001000000000780b */ /* 0x000fda0003f04200 */
[----:B------:R-:W-:Y:S05]  /*0e60*/  @P0 BRA P3, `(.L_x_16) ;  /* 0x0000000000100947 */ /* 0x000fea0001800000 */
[----:B------:R-:W-:-:S07]  /*0e70*/  MOV R0, 0xe90 ;  /* 0x00000e9000007802 */ /* 0x000fce0000000f00 */
[----:B------:R-:W-:Y:S05]  /*0e80*/  CALL.REL.NOINC `($__internal_0_$__cuda_sm20_div_rn_f64_full) ;  /* 0x0000000400507944 */ /* 0x000fea0003c00000 */
[----:B------:R-:W-:Y:S01]  /*0e90*/  MOV R4, R38 ;  /* 0x0000002600047202 */ /* 0x000fe20000000f00 */
[----:B------:R-:W-:-:S07]  /*0ea0*/  IMAD.MOV.U32 R5, RZ, RZ, R39 ;  /* 0x000000ffff057224 */ /* 0x000fce00078e0027 */
.L_x_16:
[----:B------:R-:W-:Y:S05]  /*0eb0*/  BSYNC.RECONVERGENT B1 ;  /* 0x0000000000017941 */ /* 0x000fea0003800200 */
.L_x_15:
[----:B------:R-:W-:Y:S01]  /*0ec0*/  IMAD.MOV.U32 R6, RZ, RZ, 0x652b82fe ;  /* 0x652b82feff067424 */ /* 0x000fe200078e00ff */
[----:B------:R-:W-:Y:S01]  /*0ed0*/  UMOV UR4, 0xfefa39ef ;  /* 0xfefa39ef00047882 */ /* 0x000fe20000000000 */
[----:B------:R-:W-:Y:S01]  /*0ee0*/  IMAD.MOV.U32 R7, RZ, RZ, 0x3ff71547 ;  /* 0x3ff71547ff077424 */ /* 0x000fe200078e00ff */
[----:B------:R-:W-:Y:S01]  /*0ef0*/  UMOV UR5, 0x3fe62e42 ;  /* 0x3fe62e4200057882 */ /* 0x000fe20000000000 */
[----:B------:R-:W-:Y:S01]  /*0f00*/  FSETP.GEU.AND P0, PT, |R5|, 4.1917929649353027344, PT ;  /* 0x4086232b0500780b */ /* 0x000fe20003f0e200 */
[----:B------:R-:W-:Y:S03]  /*0f10*/  BSSY.RECONVERGENT B1, `(.L_x_17) ;  /* 0x0000036000017945 */ /* 0x000fe60003800200 */
[----:B------:R-:W-:-:S08]  /*0f20*/  DFMA R6, R4, R6, 6.75539944105574400000e+15 ;  /* 0x433800000406742b */ /* 0x000fd00000000006 */
[----:B------:R-:W-:-:S08]  /*0f30*/  DADD R24, R6, -6.75539944105574400000e+15 ;  /* 0xc338000006187429 */ /* 0x000fd00000000000 */
[----:B------:R-:W-:Y:S01]  /*0f40*/  DFMA R26, R24, -UR4, R4 ;  /* 0x80000004181a7c2b */ /* 0x000fe20008000004 */
[----:B------:R-:W-:Y:S01]  /*0f50*/  UMOV UR4, 0x3b39803f ;  /* 0x3b39803f00047882 */ /* 0x000fe20000000000 */
[----:B------:R-:W-:-:S06]  /*0f60*/  UMOV UR5, 0x3c7abc9e ;  /* 0x3c7abc9e00057882 */ /* 0x000fcc0000000000 */
[----:B------:R-:W-:Y:S01]  /*0f70*/  DFMA R24, R24, -UR4, R26 ;  /* 0x8000000418187c2b */ /* 0x000fe2000800001a */
[----:B------:R-:W-:Y:S01]  /*0f80*/  UMOV UR4, 0x69ce2bdf ;  /* 0x69ce2bdf00047882 */ /* 0x000fe20000000000 */
[----:B------:R-:W-:Y:S01]  /*0f90*/  IMAD.MOV.U32 R26, RZ, RZ, -0x35dec16 ;  /* 0xfca213eaff1a7424 */ /* 0x000fe200078e00ff */
[----:B------:R-:W-:Y:S01]  /*0fa0*/  UMOV UR5, 0x3e5ade15 ;  /* 0x3e5ade1500057882 */ /* 0x000fe20000000000 */
[----:B------:R-:W-:-:S06]  /*0fb0*/  IMAD.MOV.U32 R27, RZ, RZ, 0x3e928af3 ;  /* 0x3e928af3ff1b7424 */ /* 0x000fcc00078e00ff */
[----:B------:R-:W-:Y:S01]  /*0fc0*/  DFMA R26, R24, UR4, R26 ;  /* 0x00000004181a7c2b */ /* 0x000fe2000800001a */
[----:B------:R-:W-:Y:S01]  /*0fd0*/  UMOV UR4, 0x62401315 ;  /* 0x6240131500047882 */ /* 0x000fe20000000000 */
[----:B------:R-:W-:-:S06]  /*0fe0*/  UMOV UR5, 0x3ec71dee ;  /* 0x3ec71dee00057882 */ /* 0x000fcc0000000000 */
[----:B------:R-:W-:Y:S01]  /*0ff0*/  DFMA R26, R24, R26, UR4 ;  /* 0x00000004181a7e2b */ /* 0x000fe2000800001a */
        /* <DEDUP_REMOVED lines=20> */
[----:B------:R-:W-:-:S08]  /*1140*/  DFMA R26, R24, R26, UR4 ;  /* 0x00000004181a7e2b */ /* 0x000fd0000800001a */
[----:B------:R-:W-:-:S08]  /*1150*/  DFMA R26, R24, R26, 1 ;  /* 0x3ff00000181a742b */ /* 0x000fd0000000001a */
[----:B------:R-:W-:-:S10]  /*1160*/  DFMA R26, R24, R26, 1 ;  /* 0x3ff00000181a742b */ /* 0x000fd4000000001a */
[----:B------:R-:W-:Y:S02]  /*1170*/  IMAD R25, R6, 0x100000, R27 ;  /* 0x0010000006197824 */ /* 0x000fe400078e021b */
[----:B------:R-:W-:Y:S01]  /*1180*/  IMAD.MOV.U32 R24, RZ, RZ, R26 ;  /* 0x000000ffff187224 */ /* 0x000fe200078e001a */
[----:B------:R-:W-:Y:S06]  /*1190*/  @!P0 BRA `(.L_x_18) ;  /* 0x0000000000348947 */ /* 0x000fec0003800000 */
[----:B------:R-:W-:Y:S01]  /*11a0*/  FSETP.GEU.AND P3, PT, |R5|, 4.2275390625, PT ;  /* 0x408748000500780b */ /* 0x000fe20003f6e200 */
[C---:B------:R-:W-:Y:S02]  /*11b0*/  DADD R24, R4.reuse, +INF ;  /* 0x7ff0000004187429 */ /* 0x040fe40000000000 */
[----:B------:R-:W-:-:S08]  /*11c0*/  DSETP.GEU.AND P0, PT, R4, RZ, PT ;  /* 0x000000ff0400722a */ /* 0x000fd00003f0e000 */
[----:B------:R-:W-:Y:S02]  /*11d0*/  FSEL R24, R24, RZ, P0 ;  /* 0x000000ff18187208 */ /* 0x000fe40000000000 */
[----:B------:R-:W-:Y:S01]  /*11e0*/  @!P3 LEA.HI R0, R6, R6, RZ, 0x1 ;  /* 0x000000060600b211 */ /* 0x000fe200078f08ff */
[----:B------:R-:W-:Y:S01]  /*11f0*/  @!P3 IMAD.MOV.U32 R4, RZ, RZ, R26 ;  /* 0x000000ffff04b224 */ /* 0x000fe200078e001a */
[----:B------:R-:W-:Y:S02]  /*1200*/  FSEL R25, R25, RZ, P0 ;  /* 0x000000ff19197208 */ /* 0x000fe40000000000 */
[----:B------:R-:W-:-:S05]  /*1210*/  @!P3 SHF.R.S32.HI R5, RZ, 0x1, R0 ;  /* 0x00000001ff05b819 */ /* 0x000fca0000011400 */
[----:B------:R-:W-:Y:S02]  /*1220*/  @!P3 IMAD.IADD R6, R6, 0x1, -R5 ;  /* 0x000000010606b824 */ /* 0x000fe400078e0a05 */
[----:B------:R-:W-:-:S03]  /*1230*/  @!P3 IMAD R5, R5, 0x100000, R27 ;  /* 0x001000000505b824 */ /* 0x000fc600078e021b */
[----:B------:R-:W-:Y:S01]  /*1240*/  @!P3 LEA R7, R6, 0x3ff00000, 0x14 ;  /* 0x3ff000000607b811 */ /* 0x000fe200078ea0ff */
[----:B------:R-:W-:-:S06]  /*1250*/  @!P3 IMAD.MOV.U32 R6, RZ, RZ, RZ ;  /* 0x000000ffff06b224 */ /* 0x000fcc00078e00ff */
[----:B------:R-:W-:-:S11]  /*1260*/  @!P3 DMUL R24, R4, R6 ;  /* 0x000000060418b228 */ /* 0x000fd60000000000 */
.L_x_18:
[----:B------:R-:W-:Y:S05]  /*1270*/  BSYNC.RECONVERGENT B1 ;  /* 0x0000000000017941 */ /* 0x000fea0003800200 */
.L_x_17:
[----:B------:R-:W0:Y:S02]  /*1280*/  LDC R0, c[0x0][0x3ac] ;  /* 0x0000eb00ff007b82 */ /* 0x000e240000000800 */
[----:B0-----:R-:W-:-:S04]  /*1290*/  IMAD R5, R3, R0, R0 ;  /* 0x0000000003057224 */ /* 0x001fc800078e0200 */
[----:B------:R-:W-:-:S06]  /*12a0*/  IMAD.WIDE R4, R5, 0x8, R20 ;  /* 0x0000000805047825 */ /* 0x000fcc00078e0214 */
[----:B------:R-:W2:Y:S01]  /*12b0*/  LDG.E.64.CONSTANT R4, desc[UR10][R4.64] ;  /* 0x0000000a04047981 */ /* 0x000ea2000c1e9b00 */
[----:B------:R-:W-:Y:S01]  /*12c0*/  DMUL R32, R32, R24 ;  /* 0x0000001820207228 */ /* 0x000fe20000000000 */
[----:B------:R-:W0:Y:S01]  /*12d0*/  LDCU UR4, c[0x0][0x360] ;  /* 0x00006c00ff0477ac */ /* 0x000e220008000800 */
[----:B------:R-:W-:-:S04]  /*12e0*/  IADD3 R36, P0, PT, R36, UR20, RZ ;  /* 0x0000001424247c10 */ /* 0x000fc8000ff1e0ff */
[----:B------:R-:W-:Y:S01]  /*12f0*/  IADD3.X R37, PT, PT, R37, UR21, RZ, P0, !PT ;  /* 0x0000001525257c10 */ /* 0x000fe200087fe4ff */
[----:B0-----:R-:W-:-:S05]  /*1300*/  VIADD R3, R3, UR4 ;  /* 0x0000000403037c36 */ /* 0x001fca0008000000 */
[----:B------:R-:W-:Y:S01]  /*1310*/  ISETP.GE.AND P0, PT, R3, UR6, PT ;  /* 0x0000000603007c0c */ /* 0x000fe2000bf06270 */
[----:B--2---:R-:W-:-:S08]  /*1320*/  DFMA R32, R8, R32, R4 ;  /* 0x000000200820722b */ /* 0x004fd00000000004 */
[----:B------:R-:W-:-:S10]  /*1330*/  DADD R6, R12, R32 ;  /* 0x000000000c067229 */ /* 0x000fd40000000020 */
[----:B------:R-:W-:Y:S02]  /*1340*/  FSEL R8, R6, R32, !P1 ;  /* 0x0000002006087208 */ /* 0x000fe40004800000 */
[----:B------:R-:W-:-:S06]  /*1350*/  FSEL R9, R7, R33, !P1 ;  /* 0x0000002107097208 */ /* 0x000fcc0004800000 */
[----:B------:R-:W-:-:S10]  /*1360*/  DADD R6, R10, R8 ;  /* 0x000000000a067229 */ /* 0x000fd40000000008 */
[----:B------:R-:W-:Y:S02]  /*1370*/  FSEL R6, R6, R8, !P2 ;  /* 0x0000000806067208 */ /* 0x000fe40005000000 */
[----:B------:R-:W-:-:S05]  /*1380*/  FSEL R7, R7, R9, !P2 ;  /* 0x0000000907077208 */ /* 0x000fca0005000000 */
[----:B------:R0:W-:Y:S01]  /*1390*/  STG.E.64 desc[UR10][R36.64], R6 ;  /* 0x0000000624007986 */ /* 0x0001e2000c101b0a */
[----:B------:R-:W-:Y:S05]  /*13a0*/  @!P0 BRA `(.L_x_19) ;  /* 0xfffffff000c48947 */ /* 0x000fea000383ffff */
[----:B------:R-:W-:Y:S05]  /*13b0*/  BSYNC.RECONVERGENT B0 ;  /* 0x0000000000007941 */ /* 0x000fea0003800200 */
.L_x_8:
[----:B------:R-:W-:Y:S05]  /*13c0*/  EXIT ;  /* 0x000000000000794d */ /* 0x000fea0003800000 */
        .weak           $__internal_0_$__cuda_sm20_div_rn_f64_full
        .type           $__internal_0_$__cuda_sm20_div_rn_f64_full,@function
        .size           $__internal_0_$__cuda_sm20_div_rn_f64_full,($__internal_1_$__cuda_sm20_drsqrt_f64_slowpath_v2 - $__internal_0_$__cuda_sm20_div_rn_f64_full)
$__internal_0_$__cuda_sm20_div_rn_f64_full:
[C---:B------:R-:W-:Y:S01]  /*13d0*/  FSETP.GEU.AND P0, PT, |R27|.reuse, 1.469367938527859385e-39, PT ;  /* 0x001000001b00780b */ /* 0x040fe20003f0e200 */
[----:B------:R-:W-:Y:S01]  /*13e0*/  IMAD.MOV.U32 R34, RZ, RZ, 0x1 ;  /* 0x00000001ff227424 */ /* 0x000fe200078e00ff */
[----:B------:R-:W-:Y:S01]  /*13f0*/  LOP3.LUT R24, R27, 0x800fffff, RZ, 0xc0, !PT ;  /* 0x800fffff1b187812 */ /* 0x000fe200078ec0ff */
[----:B------:R-:W-:Y:S01]  /*1400*/  IMAD.MOV.U32 R4, RZ, RZ, 0x1ca00000 ;  /* 0x1ca00000ff047424 */ /* 0x000fe200078e00ff */
[C---:B------:R-:W-:Y:S01]  /*1410*/  FSETP.GEU.AND P4, PT, |R29|.reuse, 1.469367938527859385e-39, PT ;  /* 0x001000001d00780b */ /* 0x040fe20003f8e200 */
[----:B------:R-:W-:Y:S01]  /*1420*/  BSSY.RECONVERGENT B2, `(.L_x_20) ;  /* 0x0000052000027945 */ /* 0x000fe20003800200 */
[----:B------:R-:W-:Y:S02]  /*1430*/  LOP3.LUT R25, R24, 0x3ff00000, RZ, 0xfc, !PT ;  /* 0x3ff0000018197812 */ /* 0x000fe400078efcff */
[----:B------:R-:W-:Y:S02]  /*1440*/  MOV R24, R26 ;  /* 0x0000001a00187202 */ /* 0x000fe40000000f00 */
[----:B------:R-:W-:-:S02]  /*1450*/  LOP3.LUT R6, R29, 0x7ff00000, RZ, 0xc0, !PT ;  /* 0x7ff000001d067812 */ /* 0x000fc400078ec0ff */
[----:B------:R-:W-:Y:S01]  /*1460*/  LOP3.LUT R5, R27, 0x7ff00000, RZ, 0xc0, !PT ;  /* 0x7ff000001b057812 */ /* 0x000fe200078ec0ff */
[----:B------:R-:W-:-:S03]  /*1470*/  @!P0 DMUL R24, R26, 8.98846567431157953865e+307 ;  /* 0x7fe000001a188828 */ /* 0x000fc60000000000 */
[C---:B------:R-:W-:Y:S01]  /*1480*/  ISETP.GE.U32.AND P3, PT, R6.reuse, R5, PT ;  /* 0x000000050600720c */ /* 0x040fe20003f66070 */
[----:B------:R-:W-:Y:S01]  /*1490*/  @!P4 IMAD.MOV.U32 R40, RZ, RZ, RZ ;  /* 0x000000ffff28c224 */ /* 0x000fe200078e00ff */
[----:B------:R-:W-:Y:S01]  /*14a0*/  @!P4 LOP3.LUT R7, R27, 0x7ff00000, RZ, 0xc0, !PT ;  /* 0x7ff000001b07c812 */ /* 0x000fe200078ec0ff */
[----:B------:R-:W0:Y:S03]  /*14b0*/  MUFU.RCP64H R35, R25 ;  /* 0x0000001900237308 */ /* 0x000e260000001800 */
[----:B------:R-:W-:Y:S02]  /*14c0*/  @!P4 ISETP.GE.U32.AND P5, PT, R6, R7, PT ;  /* 0x000000070600c20c */ /* 0x000fe40003fa6070 */
[----:B------:R-:W-:Y:S02]  /*14d0*/  @!P0 LOP3.LUT R5, R25, 0x7ff00000, RZ, 0xc0, !PT ;  /* 0x7ff0000019058812 */ /* 0x000fe400078ec0ff */
[----:B------:R-:W-:-:S04]  /*14e0*/  @!P4 SEL R7, R4, 0x63400000, !P5 ;  /* 0x634000000407c807 */ /* 0x000fc80006800000 */
[----:B------:R-:W-:-:S04]  /*14f0*/  @!P4 LOP3.LUT R7, R7, 0x80000000, R29, 0xf8, !PT ;  /* 0x800000000707c812 */ /* 0x000fc800078ef81d */
[----:B------:R-:W-:Y:S01]  /*1500*/  @!P4 LOP3.LUT R41, R7, 0x100000, RZ, 0xfc, !PT ;  /* 0x001000000729c812 */ /* 0x000fe200078efcff */
[----:B0-----:R-:W-:-:S08]  /*1510*/  DFMA R30, R34, -R24, 1 ;  /* 0x3ff00000221e742b */ /* 0x001fd00000000818 */
[----:B------:R-:W-:-:S08]  /*1520*/  DFMA R30, R30, R30, R30 ;  /* 0x0000001e1e1e722b */ /* 0x000fd0000000001e */
[----:B------:R-:W-:Y:S01]  /*1530*/  DFMA R34, R34, R30, R34 ;  /* 0x0000001e2222722b */ /* 0x000fe20000000022 */
[----:B------:R-:W-:Y:S01]  /*1540*/  SEL R31, R4, 0x63400000, !P3 ;  /* 0x63400000041f7807 */ /* 0x000fe20005800000 */
[----:B------:R-:W-:-:S03]  /*1550*/  IMAD.MOV.U32 R30, RZ, RZ, R28 ;  /* 0x000000ffff1e7224 */ /* 0x000fc600078e001c */
[----:B------:R-:W-:-:S03]  /*1560*/  LOP3.LUT R31, R31, 0x800fffff, R29, 0xf8, !PT ;  /* 0x800fffff1f1f7812 */ /* 0x000fc600078ef81d */
[----:B------:R-:W-:-:S03]  /*1570*/  DFMA R38, R34, -R24, 1 ;  /* 0x3ff000002226742b */ /* 0x000fc60000000818 */
[----:B------:R-:W-:-:S05]  /*1580*/  @!P4 DFMA R30, R30, 2, -R40 ;  /* 0x400000001e1ec82b */ /* 0x000fca0000000828 */
[----:B------:R-:W-:-:S05]  /*1590*/  DFMA R34, R34, R38, R34 ;  /* 0x000000262222722b */ /* 0x000fca0000000022 */
[----:B------:R-:W-:-:S03]  /*15a0*/  @!P4 LOP3.LUT R6, R31, 0x7ff00000, RZ, 0xc0, !PT ;  /* 0x7ff000001f06c812 */ /* 0x000fc600078ec0ff */
[----:B------:R-:W-:Y:S02]  /*15b0*/  DMUL R38, R34, R30 ;  /* 0x0000001e22267228 */ /* 0x000fe40000000000 */
[----:B------:R-:W-:-:S05]  /*15c0*/  VIADD R7, R6, 0xffffffff ;  /* 0xffffffff06077836 */ /* 0x000fca0000000000 */
[----:B------:R-:W-:Y:S01]  /*15d0*/  ISETP.GT.U32.AND P0, PT, R7, 0x7feffffe, PT ;  /* 0x7feffffe0700780c */ /* 0x000fe20003f04070 */
[----:B------:R-:W-:Y:S01]  /*15e0*/  VIADD R7, R5, 0xffffffff ;  /* 0xffffffff05077836 */ /* 0x000fe20000000000 */
[----:B------:R-:W-:-:S04]  /*15f0*/  DFMA R40, R38, -R24, R30 ;  /* 0x800000182628722b */ /* 0x000fc8000000001e */
[----:B------:R-:W-:-:S04]  /*1600*/  ISETP.GT.U32.OR P0, PT, R7, 0x7feffffe, P0 ;  /* 0x7feffffe0700780c */ /* 0x000fc80000704470 */
[----:B------:R-:W-:-:S09]  /*1610*/  DFMA R34, R34, R40, R38 ;  /* 0x000000282222722b */ /* 0x000fd20000000026 */
[----:B------:R-:W-:Y:S05]  /*1620*/  @P0 BRA `(.L_x_21) ;  /* 0x0000000000700947 */ /* 0x000fea0003800000 */
[----:B------:R-:W-:Y:S02]  /*1630*/  LOP3.LUT R28, R29, 0x7ff00000, RZ, 0xc0, !PT ;  /* 0x7ff000001d1c7812 */ /* 0x000fe400078ec0ff */
[----:B------:R-:W-:-:S04]  /*1640*/  LOP3.LUT R5, R27, 0x7ff00000, RZ, 0xc0, !PT ;  /* 0x7ff000001b057812 */ /* 0x000fc800078ec0ff */
[CC--:B------:R-:W-:Y:S02]  /*1650*/  VIADDMNMX R6, R28.reuse, -R5.reuse, 0xb9600000, !PT ;  /* 0xb96000001c067446 */ /* 0x0c0fe40007800905 */
[----:B------:R-:W-:Y:S02]  /*1660*/  ISETP.GE.U32.AND P0, PT, R28, R5, PT ;  /* 0x000000051c00720c */ /* 0x000fe40003f06070 */
[----:B------:R-:W-:Y:S02]  /*1670*/  VIMNMX R6, PT, PT, R6, 0x46a00000, PT ;  /* 0x46a0000006067848 */ /* 0x000fe40003fe0100 */
[----:B------:R-:W-:-:S05]  /*1680*/  SEL R5, R4, 0x63400000, !P0 ;  /* 0x6340000004057807 */ /* 0x000fca0004000000 */
[----:B------:R-:W-:Y:S02]  /*1690*/  IMAD.IADD R5, R6, 0x1, -R5 ;  /* 0x0000000106057824 */ /* 0x000fe400078e0a05 */
[----:B------:R-:W-:Y:S02]  /*16a0*/  IMAD.MOV.U32 R6, RZ, RZ, RZ ;  /* 0x000000ffff067224 */ /* 0x000fe400078e00ff */
[----:B------:R-:W-:-:S06]  /*16b0*/  VIADD R7, R5, 0x7fe00000 ;  /* 0x7fe0000005077836 */ /* 0x000fcc0000000000 */
[----:B------:R-:W-:-:S10]  /*16c0*/  DMUL R38, R34, R6 ;  /* 0x0000000622267228 */ /* 0x000fd40000000000 */
[----:B------:R-:W-:-:S13]  /*16d0*/  FSETP.GTU.AND P0, PT, |R39|, 1.469367938527859385e-39, PT ;  /* 0x001000002700780b */ /* 0x000fda0003f0c200 */
[----:B------:R-:W-:Y:S05]  /*16e0*/  @P0 BRA `(.L_x_22) ;  /* 0x0000000000940947 */ /* 0x000fea0003800000 */
[----:B------:R-:W-:-:S06]  /*16f0*/  DFMA R24, R34, -R24, R30 ;  /* 0x800000182218722b */ /* 0x000fcc000000001e */
[----:B------:R-:W-:-:S04]  /*1700*/  IMAD.MOV.U32 R24, RZ, RZ, RZ ;  /* 0x000000ffff187224 */ /* 0x000fc800078e00ff */
[C---:B------:R-:W-:Y:S02]  /*1710*/  FSETP.NEU.AND P0, PT, R25.reuse, RZ, PT ;  /* 0x000000ff1900720b */ /* 0x040fe40003f0d000 */
[----:B------:R-:W-:-:S04]  /*1720*/  LOP3.LUT R27, R25, 0x80000000, R27, 0x48, !PT ;  /* 0x80000000191b7812 */ /* 0x000fc800078e481b */
[----:B------:R-:W-:-:S07]  /*1730*/  LOP3.LUT R25, R27, R7, RZ, 0xfc, !PT ;  /* 0x000000071b197212 */ /* 0x000fce00078efcff */
[----:B------:R-:W-:Y:S05]  /*1740*/  @!P0 BRA `(.L_x_22) ;  /* 0x00000000007c8947 */ /* 0x000fea0003800000 */
[----:B------:R-:W-:Y:S01]  /*1750*/  IMAD.MOV R7, RZ, RZ, -R5 ;  /* 0x000000ffff077224 */ /* 0x000fe200078e0a05 */
[----:B------:R-:W-:Y:S01]  /*1760*/  DMUL.RP R24, R34, R24 ;  /* 0x0000001822187228 */ /* 0x000fe20000008000 */
[----:B------:R-:W-:Y:S01]  /*1770*/  IMAD.MOV.U32 R6, RZ, RZ, RZ ;  /* 0x000000ffff067224 */ /* 0x000fe200078e00ff */
[----:B------:R-:W-:-:S05]  /*1780*/  IADD3 R5, PT, PT, -R5, -0x43300000, RZ ;  /* 0xbcd0000005057810 */ /* 0x000fca0007ffe1ff */
[----:B------:R-:W-:-:S03]  /*1790*/  DFMA R6, R38, -R6, R34 ;  /* 0x800000062606722b */ /* 0x000fc60000000022 */
[----:B------:R-:W-:-:S07]  /*17a0*/  LOP3.LUT R27, R25, R27, RZ, 0x3c, !PT ;  /* 0x0000001b191b7212 */ /* 0x000fce00078e3cff */
[----:B------:R-:W-:-:S04]  /*17b0*/  FSETP.NEU.AND P0, PT, |R7|, R5, PT ;  /* 0x000000050700720b */ /* 0x000fc80003f0d200 */
[----:B------:R-:W-:Y:S02]  /*17c0*/  FSEL R38, R24, R38, !P0 ;  /* 0x0000002618267208 */ /* 0x000fe40004000000 */
[----:B------:R-:W-:Y:S01]  /*17d0*/  FSEL R39, R27, R39, !P0 ;  /* 0x000000271b277208 */ /* 0x000fe20004000000 */
[----:B------:R-:W-:Y:S06]  /*17e0*/  BRA `(.L_x_22) ;  /* 0x0000000000547947 */ /* 0x000fec0003800000 */
.L_x_21:
[----:B------:R-:W-:-:S14]  /*17f0*/  DSETP.NAN.AND P0, PT, R28, R28, PT ;  /* 0x0000001c1c00722a */ /* 0x000fdc0003f08000 */
[----:B------:R-:W-:Y:S05]  /*1800*/  @P0 BRA `(.L_x_23) ;  /* 0x0000000000440947 */ /* 0x000fea0003800000 */
[----:B------:R-:W-:-:S14]  /*1810*/  DSETP.NAN.AND P0, PT, R26, R26, PT ;  /* 0x0000001a1a00722a */ /* 0x000fdc0003f08000 */
[----:B------:R-:W-:Y:S05]  /*1820*/  @P0 BRA `(.L_x_24) ;  /* 0x0000000000300947 */ /* 0x000fea0003800000 */
[----:B------:R-:W-:Y:S01]  /*1830*/  ISETP.NE.AND P0, PT, R6, R5, PT ;  /* 0x000000050600720c */ /* 0x000fe20003f05270 */
[----:B------:R-:W-:Y:S01]  /*1840*/  IMAD.MOV.U32 R39, RZ, RZ, -0x80000 ;  /* 0xfff80000ff277424 */ /* 0x000fe200078e00ff */
[----:B------:R-:W-:-:S11]  /*1850*/  MOV R38, 0x0 ;  /* 0x0000000000267802 */ /* 0x000fd60000000f00 */
[----:B------:R-:W-:Y:S05]  /*1860*/  @!P0 BRA `(.L_x_22) ;  /* 0x0000000000348947 */ /* 0x000fea0003800000 */
[----:B------:R-:W-:Y:S02]  /*1870*/  ISETP.NE.AND P0, PT, R6, 0x7ff00000, PT ;  /* 0x7ff000000600780c */ /* 0x000fe40003f05270 */
[----:B------:R-:W-:Y:S02]  /*1880*/  LOP3.LUT R39, R29, 0x80000000, R27, 0x48, !PT ;  /* 0x800000001d277812 */ /* 0x000fe400078e481b */
[----:B------:R-:W-:-:S13]  /*1890*/  ISETP.EQ.OR P0, PT, R5, RZ, !P0 ;  /* 0x000000ff0500720c */ /* 0x000fda0004702670 */
[----:B------:R-:W-:Y:S01]  /*18a0*/  @P0 LOP3.LUT R4, R39, 0x7ff00000, RZ, 0xfc, !PT ;  /* 0x7ff0000027040812 */ /* 0x000fe200078efcff */
[----:B------:R-:W-:Y:S02]  /*18b0*/  @!P0 IMAD.MOV.U32 R38, RZ, RZ, RZ ;  /* 0x000000ffff268224 */ /* 0x000fe400078e00ff */
[----:B------:R-:W-:Y:S02]  /*18c0*/  @P0 IMAD.MOV.U32 R38, RZ, RZ, RZ ;  /* 0x000000ffff260224 */ /* 0x000fe400078e00ff */
[----:B------:R-:W-:Y:S01]  /*18d0*/  @P0 IMAD.MOV.U32 R39, RZ, RZ, R4 ;  /* 0x000000ffff270224 */ /* 0x000fe200078e0004 */
[----:B------:R-:W-:Y:S06]  /*18e0*/  BRA `(.L_x_22) ;  /* 0x0000000000147947 */ /* 0x000fec0003800000 */
.L_x_24:
[----:B------:R-:W-:Y:S01]  /*18f0*/  LOP3.LUT R39, R27, 0x80000, RZ, 0xfc, !PT ;  /* 0x000800001b277812 */ /* 0x000fe200078efcff */
[----:B------:R-:W-:Y:S01]  /*1900*/  IMAD.MOV.U32 R38, RZ, RZ, R26 ;  /* 0x000000ffff267224 */ /* 0x000fe200078e001a */
[----:B------:R-:W-:Y:S06]  /*1910*/  BRA `(.L_x_22) ;  /* 0x0000000000087947 */ /* 0x000fec0003800000 */
.L_x_23:
[----:B------:R-:W-:Y:S01]  /*1920*/  LOP3.LUT R39, R29, 0x80000, RZ, 0xfc, !PT ;  /* 0x000800001d277812 */ /* 0x000fe200078efcff */
[----:B------:R-:W-:-:S07]  /*1930*/  IMAD.MOV.U32 R38, RZ, RZ, R28 ;  /* 0x000000ffff267224 */ /* 0x000fce00078e001c */
.L_x_22:
[----:B------:R-:W-:Y:S05]  /*1940*/  BSYNC.RECONVERGENT B2 ;  /* 0x0000000000027941 */ /* 0x000fea0003800200 */
.L_x_20:
[----:B------:R-:W-:Y:S02]  /*1950*/  IMAD.MOV.U32 R4, RZ, RZ, R0 ;  /* 0x000000ffff047224 */ /* 0x000fe400078e0000 */
[----:B------:R-:W-:-:S04]  /*1960*/  IMAD.MOV.U32 R5, RZ, RZ, 0x0 ;  /* 0x00000000ff057424 */ /* 0x000fc800078e00ff */
[----:B------:R-:W-:Y:S05]  /*1970*/  RET.REL.NODEC R4 `(_ZN14implicit_fused24build_tridiag_rhs_kernelIdEEvPKT_S3_S3_S3_S3_iiS1_S1_S1_S1_PS1_S4_S4_S4_) ;  /* 0xffffffe404a07950 */ /* 0x000fea0003c3ffff */
        .weak           $__internal_1_$__cuda_sm20_drsqrt_f64_slowpath_v2
        .type           $__internal_1_$__cuda_sm20_drsqrt_f64_slowpath_v2,@function
        .size           $__internal_1_$__cuda_sm20_drsqrt_f64_slowpath_v2,($__internal_2_$__cuda_sm20_dsqrt_rn_f64_mediumpath_v1 - $__internal_1_$__cuda_sm20_drsqrt_f64_slowpath_v2)
$__internal_1_$__cuda_sm20_drsqrt_f64_slowpath_v2:
[----:B------:R-:W-:Y:S01]  /*1980*/  IMAD.MOV.U32 R24, RZ, RZ, R26 ;  /* 0x000000ffff187224 */ /* 0x000fe200078e001a */
[----:B------:R-:W-:Y:S01]  /*1990*/  BSSY.RECONVERGENT B2, `(.L_x_25) ;  /* 0x000001e000027945 */ /* 0x000fe20003800200 */
[----:B------:R-:W-:Y:S01]  /*19a0*/  IMAD.MOV.U32 R25, RZ, RZ, R27 ;  /* 0x000000ffff197224 */ /* 0x000fe200078e001b */
[----:B------:R-:W-:-:S05]  /*19b0*/  LOP3.LUT R4, R27, 0x80000000, RZ, 0xc0, !PT ;  /* 0x800000001b047812 */ /* 0x000fca00078ec0ff */
[----:B------:R-:W-:-:S14]  /*19c0*/  DSETP.NEU.AND P0, PT, R24, RZ, PT ;  /* 0x000000ff1800722a */ /* 0x000fdc0003f0d000 */
[----:B------:R-:W-:Y:S05]  /*19d0*/  @!P0 BRA `(.L_x_26) ;  /* 0x00000000005c8947 */ /* 0x000fea0003800000 */
[----:B------:R-:W-:-:S14]  /*19e0*/  DSETP.GTU.AND P0, PT, |R24|, +INF , PT ;  /* 0x7ff000001800742a */ /* 0x000fdc0003f0c200 */
[----:B------:R-:W-:Y:S05]  /*19f0*/  @P0 BRA `(.L_x_27) ;  /* 0x00000000004c0947 */ /* 0x000fea0003800000 */
[----:B------:R-:W-:-:S13]  /*1a00*/  ISETP.NE.AND P0, PT, R4, RZ, PT ;  /* 0x000000ff0400720c */ /* 0x000fda0003f05270 */
[----:B------:R-:W-:Y:S02]  /*1a10*/  @P0 IMAD.MOV.U32 R4, RZ, RZ, 0x0 ;  /* 0x00000000ff040424 */ /* 0x000fe400078e00ff */
[----:B------:R-:W-:Y:S01]  /*1a20*/  @P0 IMAD.MOV.U32 R5, RZ, RZ, -0x80000 ;  /* 0xfff80000ff050424 */ /* 0x000fe200078e00ff */
[----:B------:R-:W-:Y:S06]  /*1a30*/  @P0 BRA `(.L_x_28) ;  /* 0x00000000004c0947 */ /* 0x000fec0003800000 */
[----:B------:R-:W-:-:S14]  /*1a40*/  DSETP.NEU.AND P0, PT, |R24|, +INF , PT ;  /* 0x7ff000001800742a */ /* 0x000fdc0003f0d200 */
[----:B------:R-:W-:Y:S01]  /*1a50*/  @!P0 CS2R R4, SRZ ;  /* 0x0000000000048805 */ /* 0x000fe2000001ff00 */
[----:B------:R-:W-:Y:S06]  /*1a60*/  @!P0 BRA `(.L_x_28) ;  /* 0x0000000000408947 */ /* 0x000fec0003800000 */
[----:B------:R-:W-:Y:S01]  /*1a70*/  DMUL R24, R24, 1.80143985094819840000e+16 ;  /* 0x4350000018187828 */ /* 0x000fe20000000000 */
[----:B------:R-:W-:Y:S01]  /*1a80*/  MOV R4, RZ ;  /* 0x000000ff00047202 */ /* 0x000fe20000000f00 */
[----:B------:R-:W-:Y:S02]  /*1a90*/  IMAD.MOV.U32 R30, RZ, RZ, 0x0 ;  /* 0x00000000ff1e7424 */ /* 0x000fe400078e00ff */
[----:B------:R-:W-:Y:S02]  /*1aa0*/  IMAD.MOV.U32 R31, RZ, RZ, 0x3fd80000 ;  /* 0x3fd80000ff1f7424 */ /* 0x000fe400078e00ff */
[----:B------:R-:W0:Y:S02]  /*1ab0*/  MUFU.RSQ64H R5, R25 ;  /* 0x0000001900057308 */ /* 0x000e240000001c00 */
[----:B0-----:R-:W-:-:S08]  /*1ac0*/  DMUL R28, R4, R4 ;  /* 0x00000004041c7228 */ /* 0x001fd00000000000 */
[----:B------:R-:W-:-:S08]  /*1ad0*/  DFMA R28, R24, -R28, 1 ;  /* 0x3ff00000181c742b */ /* 0x000fd0000000081c */
[----:B------:R-:W-:Y:S02]  /*1ae0*/  DFMA R30, R28, R30, 0.5 ;  /* 0x3fe000001c1e742b */ /* 0x000fe4000000001e */
[----:B------:R-:W-:-:S08]  /*1af0*/  DMUL R28, R4, R28 ;  /* 0x0000001c041c7228 */ /* 0x000fd00000000000 */
[----:B------:R-:W-:-:S08]  /*1b00*/  DFMA R4, R30, R28, R4 ;  /* 0x0000001c1e04722b */ /* 0x000fd00000000004 */
[----:B------:R-:W-:Y:S01]  /*1b10*/  DMUL R4, R4, 134217728 ;  /* 0x41a0000004047828 */ /* 0x000fe20000000000 */
[----:B------:R-:W-:Y:S10]  /*1b20*/  BRA `(.L_x_28) ;  /* 0x0000000000107947 */ /* 0x000ff40003800000 */
.L_x_27:
[----:B------:R-:W-:Y:S01]  /*1b30*/  DADD R4, R24, R24 ;  /* 0x0000000018047229 */ /* 0x000fe20000000018 */
[----:B------:R-:W-:Y:S10]  /*1b40*/  BRA `(.L_x_28) ;  /* 0x0000000000087947 */ /* 0x000ff40003800000 */
.L_x_26:
[----:B------:R-:W-:Y:S01]  /*1b50*/  LOP3.LUT R5, R4, 0x7ff00000, RZ, 0xfc, !PT ;  /* 0x7ff0000004057812 */ /* 0x000fe200078efcff */
[----:B------:R-:W-:-:S07]  /*1b60*/  IMAD.MOV.U32 R4, RZ, RZ, RZ ;  /* 0x000000ffff047224 */ /* 0x000fce00078e00ff */
.L_x_28:
[----:B------:R-:W-:Y:S05]  /*1b70*/  BSYNC.RECONVERGENT B2 ;  /* 0x0000000000027941 */ /* 0x000fea0003800200 */
.L_x_25:
[----:B------:R-:W-:Y:S02]  /*1b80*/  IMAD.MOV.U32 R24, RZ, RZ, R4 ;  /* 0x000000ffff187224 */ /* 0x000fe400078e0004 */
[----:B------:R-:W-:Y:S02]  /*1b90*/  IMAD.MOV.U32 R25, RZ, RZ, R5 ;  /* 0x000000ffff197224 */ /* 0x000fe400078e0005 */
[----:B------:R-:W-:Y:S02]  /*1ba0*/  IMAD.MOV.U32 R4, RZ, RZ, R0 ;  /* 0x000000ffff047224 */ /* 0x000fe400078e0000 */
[----:B------:R-:W-:-:S04]  /*1bb0*/  IMAD.MOV.U32 R5, RZ, RZ, 0x0 ;  /* 0x00000000ff057424 */ /* 0x000fc800078e00ff */
[----:B------:R-:W-:Y:S05]  /*1bc0*/  RET.REL.NODEC R4 `(_ZN14implicit_fused24build_tridiag_rhs_kernelIdEEvPKT_S3_S3_S3_S3_iiS1_S1_S1_S1_PS1_S4_S4_S4_) ;  /* 0xffffffe4040c7950 */ /* 0x000fea0003c3ffff */
        .weak           $__internal_2_$__cuda_sm20_dsqrt_rn_f64_mediumpath_v1
        .type           $__internal_2_$__cuda_sm20_dsqrt_rn_f64_mediumpath_v1,@function
        .size           $__internal_2_$__cuda_sm20_dsqrt_rn_f64_mediumpath_v1,(.L_x_51 - $__internal_2_$__cuda_sm20_dsqrt_rn_f64_mediumpath_v1)
$__internal_2_$__cuda_sm20_dsqrt_rn_f64_mediumpath_v1:
[----:B------:R-:W-:Y:S01]  /*1bd0*/  ISETP.GE.U32.AND P0, PT, R6, -0x3400000, PT ;  /* 0xfcc000000600780c */ /* 0x000fe20003f06070 */
[----:B------:R-:W-:Y:S01]  /*1be0*/  BSSY.RECONVERGENT B2, `(.L_x_29) ;  /* 0x0000028000027945 */ /* 0x000fe20003800200 */
[----:B------:R-:W-:Y:S02]  /*1bf0*/  IMAD.MOV.U32 R24, RZ, RZ, R26 ;  /* 0x000000ffff187224 */ /* 0x000fe400078e001a */
[----:B------:R-:W-:Y:S02]  /*1c00*/  IMAD.MOV.U32 R4, RZ, RZ, R30 ;  /* 0x000000ffff047224 */ /* 0x000fe400078e001e */
[----:B------:R-:W-:Y:S02]  /*1c10*/  IMAD.MOV.U32 R5, RZ, RZ, R31 ;  /* 0x000000ffff057224 */ /* 0x000fe400078e001f */
[----:B------:R-:W-:Y:S02]  /*1c20*/  IMAD.MOV.U32 R6, RZ, RZ, R8 ;  /* 0x000000ffff067224 */ /* 0x000fe400078e0008 */
[----:B------:R-:W-:-:S03]  /*1c30*/  IMAD.MOV.U32 R7, RZ, RZ, R9 ;  /* 0x000000ffff077224 */ /* 0x000fc600078e0009 */
[----:B------:R-:W-:Y:S05]  /*1c40*/  @!P0 BRA `(.L_x_30) ;  /* 0x0000000000208947 */ /* 0x000fea0003800000 */
[----:B------:R-:W-:-:S10]  /*1c50*/  DFMA.RM R4, R4, R24, R28 ;  /* 0x000000180404722b */ /* 0x000fd4000000401c */
[----:B------:R-:W-:-:S04]  /*1c60*/  IADD3 R24, P0, PT, R4, 0x1, RZ ;  /* 0x0000000104187810 */ /* 0x000fc80007f1e0ff */
[----:B------:R-:W-:-:S06]  /*1c70*/  IADD3.X R25, PT, PT, RZ, R5, RZ, P0, !PT ;  /* 0x00000005ff197210 */ /* 0x000fcc00007fe4ff */
[----:B------:R-:W-:-:S08]  /*1c80*/  DFMA.RP R6, -R4, R24, R6 ;  /* 0x000000180406722b */ /* 0x000fd00000008106 */
[----:B------:R-:W-:-:S06]  /*1c90*/  DSETP.GT.AND P0, PT, R6, RZ, PT ;  /* 0x000000ff0600722a */ /* 0x000fcc0003f04000 */
[----:B------:R-:W-:Y:S02]  /*1ca0*/  FSEL R4, R24, R4, P0 ;  /* 0x0000000418047208 */ /* 0x000fe40000000000 */
[----:B------:R-:W-:Y:S01]  /*1cb0*/  FSEL R5, R25, R5, P0 ;  /* 0x0000000519057208 */ /* 0x000fe20000000000 */
[----:B------:R-:W-:Y:S06]  /*1cc0*/  BRA `(.L_x_31) ;  /* 0x0000000000647947 */ /* 0x000fec0003800000 */
.L_x_30:
[----:B------:R-:W-:-:S14]  /*1cd0*/  DSETP.NE.AND P0, PT, R6, RZ, PT ;  /* 0x000000ff0600722a */ /* 0x000fdc0003f05000 */
[----:B------:R-:W-:Y:S05]  /*1ce0*/  @!P0 BRA `(.L_x_32) ;  /* 0x0000000000588947 */ /* 0x000fea0003800000 */
[----:B------:R-:W-:-:S13]  /*1cf0*/  ISETP.GE.AND P0, PT, R7, RZ, PT ;  /* 0x000000ff0700720c */ /* 0x000fda0003f06270 */
[----:B------:R-:W-:Y:S02]  /*1d00*/  @!P0 IMAD.MOV.U32 R4, RZ, RZ, 0x0 ;  /* 0x00000000ff048424 */ /* 0x000fe400078e00ff */
[----:B------:R-:W-:Y:S01]  /*1d10*/  @!P0 IMAD.MOV.U32 R5, RZ, RZ, -0x80000 ;  /* 0xfff80000ff058424 */ /* 0x000fe200078e00ff */
[----:B------:R-:W-:Y:S06]  /*1d20*/  @!P0 BRA `(.L_x_31) ;  /* 0x00000000004c8947 */ /* 0x000fec0003800000 */
[----:B------:R-:W-:-:S13]  /*1d30*/  ISETP.GT.AND P0, PT, R7, 0x7fefffff, PT ;  /* 0x7fefffff0700780c */ /* 0x000fda0003f04270 */
[----:B------:R-:W-:Y:S05]  /*1d40*/  @P0 BRA `(.L_x_32) ;  /* 0x0000000000400947 */ /* 0x000fea0003800000 */
[----:B------:R-:W-:Y:S01]  /*1d50*/  DMUL R4, R6, 8.11296384146066816958e+31 ;  /* 0x4690000006047828 */ /* 0x000fe20000000000 */
[----:B------:R-:W-:Y:S02]  /*1d60*/  IMAD.MOV.U32 R26, RZ, RZ, 0x0 ;  /* 0x00000000ff1a7424 */ /* 0x000fe400078e00ff */
[----:B------:R-:W-:Y:S02]  /*1d70*/  IMAD.MOV.U32 R6, RZ, RZ, RZ ;  /* 0x000000ffff067224 */ /* 0x000fe400078e00ff */
[----:B------:R-:W-:Y:S01]  /*1d80*/  IMAD.MOV.U32 R27, RZ, RZ, 0x3fd80000 ;  /* 0x3fd80000ff1b7424 */ /* 0x000fe200078e00ff */
[----:B------:R-:W0:Y:S03]  /*1d90*/  MUFU.RSQ64H R7, R5 ;  /* 0x0000000500077308 */ /* 0x000e260000001c00 */
[----:B0-----:R-:W-:-:S08]  /*1da0*/  DMUL R24, R6, R6 ;  /* 0x0000000606187228 */ /* 0x001fd00000000000 */
[----:B------:R-:W-:-:S08]  /*1db0*/  DFMA R24, R4, -R24, 1 ;  /* 0x3ff000000418742b */ /* 0x000fd00000000818 */
[----:B------:R-:W-:Y:S02]  /*1dc0*/  DFMA R26, R24, R26, 0.5 ;  /* 0x3fe00000181a742b */ /* 0x000fe4000000001a */
[----:B------:R-:W-:-:S08]  /*1dd0*/  DMUL R24, R6, R24 ;  /* 0x0000001806187228 */ /* 0x000fd00000000000 */
[----:B------:R-:W-:-:S08]  /*1de0*/  DFMA R24, R26, R24, R6 ;  /* 0x000000181a18722b */ /* 0x000fd00000000006 */
[----:B------:R-:W-:Y:S02]  /*1df0*/  DMUL R6, R4, R24 ;  /* 0x0000001804067228 */ /* 0x000fe40000000000 */
[----:B------:R-:W-:-:S06]  /*1e00*/  VIADD R25, R25, 0xfff00000 ;  /* 0xfff0000019197836 */ /* 0x000fcc0000000000 */
[----:B------:R-:W-:-:S08]  /*1e10*/  DFMA R26, R6, -R6, R4 ;  /* 0x80000006061a722b */ /* 0x000fd00000000004 */
[----:B------:R-:W-:-:S10]  /*1e20*/  DFMA R4, R24, R26, R6 ;  /* 0x0000001a1804722b */ /* 0x000fd40000000006 */
[----:B------:R-:W-:Y:S01]  /*1e30*/  VIADD R5, R5, 0xfcb00000 ;  /* 0xfcb0000005057836 */ /* 0x000fe20000000000 */
[----:B------:R-:W-:Y:S06]  /*1e40*/  BRA `(.L_x_31) ;  /* 0x0000000000047947 */ /* 0x000fec0003800000 */
.L_x_32:
[----:B------:R-:W-:-:S11]  /*1e50*/  DADD R4, R6, R6 ;  /* 0x0000000006047229 */ /* 0x000fd60000000006 */
.L_x_31:
[----:B------:R-:W-:Y:S05]  /*1e60*/  BSYNC.RECONVERGENT B2 ;  /* 0x0000000000027941 */ /* 0x000fea0003800200 */
.L_x_29:
[----:B------:R-:W-:Y:S02]  /*1e70*/  IMAD.MOV.U32 R6, RZ, RZ, R4 ;  /* 0x000000ffff067224 */ /* 0x000fe400078e0004 */
[----:B------:R-:W-:Y:S02]  /*1e80*/  IMAD.MOV.U32 R7, RZ, RZ, R5 ;  /* 0x000000ffff077224 */ /* 0x000fe400078e0005 */
[----:B------:R-:W-:Y:S02]  /*1e90*/  IMAD.MOV.U32 R4, RZ, RZ, R0 ;  /* 0x000000ffff047224 */ /* 0x000fe400078e0000 */
[----:B------:R-:W-:-:S04]  /*1ea0*/  IMAD.MOV.U32 R5, RZ, RZ, 0x0 ;  /* 0x00000000ff057424 */ /* 0x000fc800078e00ff */
[----:B------:R-:W-:Y:S05]  /*1eb0*/  RET.REL.NODEC R4 `(_ZN14implicit_fused24build_tridiag_rhs_kernelIdEEvPKT_S3_S3_S3_S3_iiS1_S1_S1_S1_PS1_S4_S4_S4_) ;  /* 0xffffffe004507950 */ /* 0x000fea0003c3ffff */
.L_x_33:
        /* <DEDUP_REMOVED lines=12> */
.L_x_51:


//--------------------- .text._ZN14implicit_fused14moments_kernelIdEEvPKT_S3_iiS1_PS1_S4_S4_ --------------------------
	.section	.text._ZN14implicit_fused14moments_kernelIdEEvPKT_S3_iiS1_PS1_S4_S4_,"ax",@progbits
	.align	128
        .global         _ZN14implicit_fused14moments_kernelIdEEvPKT_S3_iiS1_PS1_S4_S4_
        .type           _ZN14implicit_fused14moments_kernelIdEEvPKT_S3_iiS1_PS1_S4_S4_,@function
        .size           _ZN14implicit_fused14moments_kernelIdEEvPKT_S3_iiS1_PS1_S4_S4_,(.L_x_52 - _ZN14implicit_fused14moments_kernelIdEEvPKT_S3_iiS1_PS1_S4_S4_)
        .other          _ZN14implicit_fused14moments_kernelIdEEvPKT_S3_iiS1_PS1_S4_S4_,@"STO_CUDA_ENTRY STV_DEFAULT"
_ZN14implicit_fused14moments_kernelIdEEvPKT_S3_iiS1_PS1_S4_S4_:
.text._ZN14implicit_fused14moments_kernelIdEEvPKT_S3_iiS1_PS1_S4_S4_:
[----:B------:R-:W-:Y:S01]  /*0000*/  LDC R1, c[0x0][0x37c] ;  /* 0x0000df00ff017b82 */ /* 0x000fe20000000800 */
[----:B------:R-:W0:Y:S01]  /*0010*/  S2R R0, SR_CTAID.X ;  /* 0x0000000000007919 */ /* 0x000e220000002500 */
[----:B------:R-:W0:Y:S02]  /*0020*/  LDCU UR4, c[0x0][0x390] ;  /* 0x00007200ff0477ac */ /* 0x000e240008000800 */
[----:B0-----:R-:W-:-:S13]  /*0030*/  ISETP.GE.AND P0, PT, R0, UR4, PT ;  /* 0x0000000400007c0c */ /* 0x001fda000bf06270 */
[----:B------:R-:W-:Y:S05]  /*0040*/  @P0 EXIT ;  /* 0x000000000000094d */ /* 0x000fea0003800000 */
[----:B------:R-:W0:Y:S01]  /*0050*/  S2R R20, SR_TID.X ;  /* 0x0000000000147919 */ /* 0x000e220000002100 */
[----:B------:R-:W0:Y:S01]  /*0060*/  LDCU UR4, c[0x0][0x394] ;  /* 0x00007280ff0477ac */ /* 0x000e220008000800 */
[----:B------:R-:W1:Y:S01]  /*0070*/  LDC R18, c[0x0][0x360] ;  /* 0x0000d800ff127b82 */ /* 0x000e620000000800 */
[----:B------:R-:W-:Y:S01]  /*0080*/  MOV R19, 0x400 ;  /* 0x0000040000137802 */ /* 0x000fe20000000f00 */
[----:B------:R-:W2:Y:S01]  /*0090*/  S2R R2, SR_CgaCtaId ;  /* 0x0000000000027919 */ /* 0x000ea20000008800 */
[----:B------:R-:W3:Y:S01]  /*00a0*/  LDCU.64 UR6, c[0x0][0x358] ;  /* 0x00006b00ff0677ac */ /* 0x000ee20008000a00 */
[----:B------:R-:W-:Y:S01]  /*00b0*/  BSSY.RECONVERGENT B0, `(.L_x_34) ;  /* 0x000001c000007945 */ /* 0x000fe20003800200 */
[----:B------:R-:W-:Y:S02]  /*00c0*/  CS2R R6, SRZ ;  /* 0x0000000000067805 */ /* 0x000fe4000001ff00 */
[----:B------:R-:W-:Y:S01]  /*00d0*/  CS2R R4, SRZ ;  /* 0x0000000000047805 */ /* 0x000fe2000001ff00 */
[----:B-1----:R-:W-:Y:S01]  /*00e0*/  IMAD.MOV.U32 R22, RZ, RZ, R18 ;  /* 0x000000ffff167224 */ /* 0x002fe200078e0012 */
[----:B0-----:R-:W-:-:S02]  /*00f0*/  ISETP.GE.AND P0, PT, R20, UR4, PT ;  /* 0x0000000414007c0c */ /* 0x001fc4000bf06270 */
[----:B--2---:R-:W-:Y:S02]  /*0100*/  LEA R19, R2, R19, 0x18 ;  /* 0x0000001302137211 */ /* 0x004fe400078ec0ff */
[----:B------:R-:W-:-:S03]  /*0110*/  CS2R R2, SRZ ;  /* 0x0000000000027805 */ /* 0x000fc6000001ff00 */
[----:B------:R-:W-:-:S04]  /*0120*/  IMAD R21, R20, 0x8, R19 ;  /* 0x0000000814157824 */ /* 0x000fc800078e0213 */
[----:B------:R-:W-:Y:S02]  /*0130*/  IMAD R23, R18, 0x8, R21 ;  /* 0x0000000812177824 */ /* 0x000fe400078e0215 */
[----:B---3--:R-:W-:Y:S05]  /*0140*/  @P0 BRA `(.L_x_35) ;  /* 0x0000000000480947 */ /* 0x008fea0003800000 */
[----:B------:R-:W0:Y:S01]  /*0150*/  LDC.64 R8, c[0x0][0x380] ;  /* 0x0000e000ff087b82 */ /* 0x000e220000000a00 */
[----:B------:R-:W-:Y:S01]  /*0160*/  IMAD.MOV.U32 R25, RZ, RZ, R20 ;  /* 0x000000ffff197224 */ /* 0x000fe200078e0014 */
[----:B------:R-:W-:Y:S02]  /*0170*/  CS2R R2, SRZ ;  /* 0x0000000000027805 */ /* 0x000fe4000001ff00 */
[----:B------:R-:W-:Y:S02]  /*0180*/  CS2R R4, SRZ ;  /* 0x0000000000047805 */ /* 0x000fe4000001ff00 */
[----:B------:R-:W-:Y:S02]  /*0190*/  CS2R R6, SRZ ;  /* 0x0000000000067805 */ /* 0x000fe4000001ff00 */
[----:B------:R-:W1:Y:S05]  /*01a0*/  LDC.64 R10, c[0x0][0x388] ;  /* 0x0000e200ff0a7b82 */ /* 0x000e6a0000000a00 */
.L_x_36:
[----:B------:R-:W-:Y:S02]  /*01b0*/  IMAD R15, R0, UR4, R25 ;  /* 0x00000004000f7c24 */ /* 0x000fe4000f8e0219 */
[----:B-1----:R-:W-:-:S04]  /*01c0*/  IMAD.WIDE R12, R25, 0x8, R10 ;  /* 0x00000008190c7825 */ /* 0x002fc800078e020a */
[----:B0-----:R-:W-:Y:S02]  /*01d0*/  IMAD.WIDE R14, R15, 0x8, R8 ;  /* 0x000000080f0e7825 */ /* 0x001fe400078e0208 */
[----:B------:R-:W2:Y:S04]  /*01e0*/  LDG.E.64.CONSTANT R12, desc[UR6][R12.64] ;  /* 0x000000060c0c7981 */ /* 0x000ea8000c1e9b00 */
[----:B------:R-:W2:Y:S01]  /*01f0*/  LDG.E.64.CONSTANT R14, desc[UR6][R14.64] ;  /* 0x000000060e0e7981 */ /* 0x000ea2000c1e9b00 */
[----:B------:R-:W-:-:S05]  /*0200*/  IMAD.IADD R25, R22, 0x1, R25 ;  /* 0x0000000116197824 */ /* 0x000fca00078e0219 */
[----:B------:R-:W-:Y:S01]  /*0210*/  ISETP.GE.AND P0, PT, R25, UR4, PT ;  /* 0x0000000419007c0c */ /* 0x000fe2000bf06270 */
[C---:B--2---:R-:W-:Y:S02]  /*0220*/  DMUL R16, R14.reuse, R12 ;  /* 0x0000000c0e107228 */ /* 0x044fe40000000000 */
[----:B------:R-:W-:-:S06]  /*0230*/  DADD R6, R14, R6 ;  /* 0x000000000e067229 */ /* 0x000fcc0000000006 */
[----:B------:R-:W-:Y:S02]  /*0240*/  DFMA R2, R12, R16, R2 ;  /* 0x000000100c02722b */ /* 0x000fe40000000002 */
[----:B------:R-:W-:Y:S02]  /*0250*/  DADD R4, R16, R4 ;  /* 0x0000000010047229 */ /* 0x000fe40000000004 */
[----:B------:R-:W-:Y:S09]  /*0260*/  @!P0 BRA `(.L_x_36) ;  /* 0xfffffffc00d08947 */ /* 0x000ff2000383ffff */
.L_x_35:
[----:B------:R-:W-:Y:S05]  /*0270*/  BSYNC.RECONVERGENT B0 ;  /* 0x0000000000007941 */ /* 0x000fea0003800200 */
.L_x_34:
[----:B------:R-:W-:Y:S01]  /*0280*/  ISETP.GE.U32.AND P0, PT, R22, 0x2, PT ;  /* 0x000000021600780c */ /* 0x000fe20003f06070 */
[----:B------:R-:W-:Y:S01]  /*0290*/  IMAD R9, R18, 0x8, R23 ;  /* 0x0000000812097824 */ /* 0x000fe200078e0217 */
[----:B------:R0:W-:Y:S04]  /*02a0*/  STS.64 [R21], R6 ;  /* 0x0000000615007388 */ /* 0x0001e80000000a00 */
[----:B------:R0:W-:Y:S04]  /*02b0*/  STS.64 [R23], R4 ;  /* 0x0000000417007388 */ /* 0x0001e80000000a00 */
[----:B------:R0:W-:Y:S01]  /*02c0*/  STS.64 [R9], R2 ;  /* 0x0000000209007388 */ /* 0x0001e20000000a00 */
[----:B------:R-:W-:Y:S06]  /*02d0*/  BAR.SYNC.DEFER_BLOCKING 0x0 ;  /* 0x0000000000007b1d */ /* 0x000fec0000010000 */
[----:B------:R-:W-:Y:S05]  /*02e0*/  @!P0 BRA `(.L_x_37) ;  /* 0x0000000000608947 */ /* 0x000fea0003800000 */
.L_x_40:
[----:B0-----:R-:W-:Y:S01]  /*02f0*/  SHF.R.U32.HI R2, RZ, 0x1, R22 ;  /* 0x00000001ff027819 */ /* 0x001fe20000011616 */
[----:B------:R-:W-:Y:S03]  /*0300*/  BSSY.RECONVERGENT B0, `(.L_x_38) ;  /* 0x0000012000007945 */ /* 0x000fe60003800200 */
[----:B------:R-:W-:-:S13]  /*0310*/  ISETP.GE.U32.AND P0, PT, R20, R2, PT ;  /* 0x000000021400720c */ /* 0x000fda0003f06070 */
[----:B------:R-:W-:Y:S05]  /*0320*/  @P0 BRA `(.L_x_39) ;  /* 0x00000000003c0947 */ /* 0x000fea0003800000 */
[----:B------:R-:W-:Y:S01]  /*0330*/  IMAD R3, R2, 0x8, R21 ;  /* 0x0000000802037824 */ /* 0x000fe200078e0215 */
[----:B------:R-:W-:Y:S03]  /*0340*/  LDS.64 R6, [R21] ;  /* 0x0000000015067984 */ /* 0x000fe60000000a00 */
[C---:B------:R-:W-:Y:S01]  /*0350*/  IMAD R15, R18.reuse, 0x8, R3 ;  /* 0x00000008120f7824 */ /* 0x040fe200078e0203 */
[----:B------:R-:W0:Y:S03]  /*0360*/  LDS.64 R4, [R3] ;  /* 0x0000000003047984 */ /* 0x000e260000000a00 */
[----:B------:R-:W-:Y:S01]  /*0370*/  IMAD R8, R18, 0x8, R15 ;  /* 0x0000000812087824 */ /* 0x000fe200078e020f */
[----:B0-----:R-:W-:-:S07]  /*0380*/  DADD R4, R4, R6 ;  /* 0x0000000004047229 */ /* 0x001fce0000000006 */
[----:B------:R-:W-:Y:S04]  /*0390*/  STS.64 [R21], R4 ;  /* 0x0000000415007388 */ /* 0x000fe80000000a00 */
[----:B------:R-:W-:Y:S04]  /*03a0*/  LDS.64 R6, [R15] ;  /* 0x000000000f067984 */ /* 0x000fe80000000a00 */
[----:B------:R-:W0:Y:S02]  /*03b0*/  LDS.64 R10, [R23] ;  /* 0x00000000170a7984 */ /* 0x000e240000000a00 */
[----:B0-----:R-:W-:-:S07]  /*03c0*/  DADD R6, R6, R10 ;  /* 0x0000000006067229 */ /* 0x001fce000000000a */
[----:B------:R-:W-:Y:S04]  /*03d0*/  STS.64 [R23], R6 ;  /* 0x0000000617007388 */ /* 0x000fe80000000a00 */
[----:B------:R-:W-:Y:S04]  /*03e0*/  LDS.64 R10, [R8] ;  /* 0x00000000080a7984 */ /* 0x000fe80000000a00 */
[----:B------:R-:W0:Y:S02]  /*03f0*/  LDS.64 R12, [R9] ;  /* 0x00000000090c7984 */ /* 0x000e240000000a00 */
[----:B0-----:R-:W-:-:S07]  /*0400*/  DADD R10, R10, R12 ;  /* 0x000000000a0a7229 */ /* 0x001fce000000000c */
[----:B------:R0:W-:Y:S04]  /*0410*/  STS.64 [R9], R10 ;  /* 0x0000000a09007388 */ /* 0x0001e80000000a00 */
.L_x_39:
[----:B------:R-:W-:Y:S05]  /*0420*/  BSYNC.RECONVERGENT B0 ;  /* 0x0000000000007941 */ /* 0x000fea0003800200 */
.L_x_38:
[----:B------:R-:W-:Y:S01]  /*0430*/  BAR.SYNC.DEFER_BLOCKING 0x0 ;  /* 0x0000000000007b1d */ /* 0x000fe20000010000 */
[----:B------:R-:W-:Y:S01]  /*0440*/  ISETP.GT.U32.AND P0, PT, R22, 0x3, PT ;  /* 0x000000031600780c */ /* 0x000fe20003f04070 */
[----:B------:R-:W-:-:S12]  /*0450*/  IMAD.MOV.U32 R22, RZ, RZ, R2 ;  /* 0x000000ffff167224 */ /* 0x000fd800078e0002 */
[----:B------:R-:W-:Y:S05]  /*0460*/  @P0 BRA `(.L_x_40) ;  /* 0xfffffffc00a00947 */ /* 0x000fea000383ffff */
.L_x_37:
[----:B------:R-:W-:-:S13]  /*0470*/  ISETP.NE.AND P0, PT, R20, RZ, PT ;  /* 0x000000ff1400720c */ /* 0x000fda0003f05270 */
[----:B------:R-:W-:Y:S05]  /*0480*/  @P0 EXIT ;  /* 0x000000000000094d */ /* 0x000fea0003800000 */
[----:B------:R-:W1:Y:S01]  /*0490*/  S2UR UR5, SR_CgaCtaId ;  /* 0x00000000000579c3 */ /* 0x000e620000008800 */
[----:B------:R-:W-:Y:S01]  /*04a0*/  UMOV UR4, 0x400 ;  /* 0x0000040000047882 */ /* 0x000fe20000000000 */
[C---:B------:R-:W-:Y:S02]  /*04b0*/  IMAD R19, R18.reuse, 0x8, R19 ;  /* 0x0000000812137824 */ /* 0x040fe400078e0213 */
[----:B0-----:R-:W-:Y:S02]  /*04c0*/  IMAD.MOV.U32 R4, RZ, RZ, 0x1 ;  /* 0x00000001ff047424 */ /* 0x001fe400078e00ff */
[----:B------:R-:W-:Y:S01]  /*04d0*/  IMAD R18, R18, 0x8, R19 ;  /* 0x0000000812127824 */ /* 0x000fe200078e0213 */
[----:B------:R-:W-:Y:S01]  /*04e0*/  LDS.64 R2, [R19] ;  /* 0x0000000013027984 */ /* 0x000fe20000000a00 */
[----:B-1----:R-:W-:-:S09]  /*04f0*/  ULEA UR4, UR5, UR4, 0x18 ;  /* 0x0000000405047291 */ /* 0x002fd2000f8ec0ff */
[----:B------:R-:W0:Y:S02]  /*0500*/  LDS.64 R8, [UR4] ;  /* 0x00000004ff087984 */ /* 0x000e240008000a00 */
[----:B------:R-:W0:Y:S02]  /*0510*/  LDCU.64 UR4, c[0x0][0x398] ;  /* 0x00007300ff0477ac */ /* 0x000e240008000a00 */
[----:B0-----:R-:W-:-:S06]  /*0520*/  DMUL R8, R8, UR4 ;  /* 0x0000000408087c28 */ /* 0x001fcc0008000000 */
[----:B------:R-:W0:Y:S02]  /*0530*/  MUFU.RCP64H R5, R9 ;  /* 0x0000000900057308 */ /* 0x000e240000001800 */
[----:B0-----:R-:W-:-:S08]  /*0540*/  DFMA R6, -R8, R4, 1 ;  /* 0x3ff000000806742b */ /* 0x001fd00000000104 */
[----:B------:R-:W-:-:S08]  /*0550*/  DFMA R6, R6, R6, R6 ;  /* 0x000000060606722b */ /* 0x000fd00000000006 */
[----:B------:R-:W-:Y:S02]  /*0560*/  DFMA R6, R4, R6, R4 ;  /* 0x000000060406722b */ /* 0x000fe40000000004 */
[----:B------:R-:W-:-:S06]  /*0570*/  DMUL R4, R2, UR4 ;  /* 0x0000000402047c28 */ /* 0x000fcc0008000000 */
[----:B------:R-:W-:-:S04]  /*0580*/  DFMA R10, -R8, R6, 1 ;  /* 0x3ff00000080a742b */ /* 0x000fc80000000106 */
[----:B------:R-:W-:-:S04]  /*0590*/  FSETP.GEU.AND P1, PT, |R5|, 6.5827683646048100446e-37, PT ;  /* 0x036000000500780b */ /* 0x000fc80003f2e200 */
[----:B------:R-:W-:Y:S01]  /*05a0*/  DFMA R10, R6, R10, R6 ;  /* 0x0000000a060a722b */ /* 0x000fe20000000006 */
[----:B------:R-:W0:Y:S07]  /*05b0*/  LDS.64 R6, [R18] ;  /* 0x0000000012067984 */ /* 0x000e2e0000000a00 */
[----:B------:R-:W-:-:S08]  /*05c0*/  DMUL R2, R4, R10 ;  /* 0x0000000a04027228 */ /* 0x000fd00000000000 */
[----:B------:R-:W-:-:S08]  /*05d0*/  DFMA R12, -R8, R2, R4 ;  /* 0x00000002080c722b */ /* 0x000fd00000000104 */
[----:B------:R-:W-:-:S10]  /*05e0*/  DFMA R2, R10, R12, R2 ;  /* 0x0000000c0a02722b */ /* 0x000fd40000000002 */
[----:B------:R-:W-:-:S05]  /*05f0*/  FFMA R10, RZ, R9, R3 ;  /* 0x00000009ff0a7223 */ /* 0x000fca0000000003 */
[----:B------:R-:W-:Y:S01]  /*0600*/  FSETP.GT.AND P0, PT, |R10|, 1.469367938527859385e-39, PT ;  /* 0x001000000a00780b */ /* 0x000fe20003f04200 */
[----:B0-----:R-:W-:-:S12]  /*0610*/  DMUL R6, R6, UR4 ;  /* 0x0000000406067c28 */ /* 0x001fd80008000000 */
[----:B------:R-:W-:Y:S05]  /*0620*/  @P0 BRA P1, `(.L_x_41) ;  /* 0x0000000000200947 */ /* 0x000fea0000800000 */
[----:B------:R-:W-:Y:S01]  /*0630*/  IMAD.MOV.U32 R14, RZ, RZ, R4 ;  /* 0x000000ffff0e7224 */ /* 0x000fe200078e0004 */
[----:B------:R-:W-:Y:S01]  /*0640*/  MOV R24, 0x690 ;  /* 0x0000069000187802 */ /* 0x000fe20000000f00 */
[----:B------:R-:W-:Y:S02]  /*0650*/  IMAD.MOV.U32 R15, RZ, RZ, R5 ;  /* 0x000000ffff0f7224 */ /* 0x000fe400078e0005 */
[----:B------:R-:W-:Y:S02]  /*0660*/  IMAD.MOV.U32 R10, RZ, RZ, R8 ;  /* 0x000000ffff0a7224 */ /* 0x000fe400078e0008 */
[----:B------:R-:W-:-:S07]  /*0670*/  IMAD.MOV.U32 R11, RZ, RZ, R9 ;  /* 0x000000ffff0b7224 */ /* 0x000fce00078e0009 */
[----:B------:R-:W-:Y:S05]  /*0680*/  CALL.REL.NOINC `($__internal_3_$__cuda_sm20_div_rn_f64_full) ;  /* 0x0000000000907944 */ /* 0x000fea0003c00000 */
[----:B------:R-:W-:Y:S02]  /*0690*/  IMAD.MOV.U32 R2, RZ, RZ, R4 ;  /* 0x000000ffff027224 */ /* 0x000fe400078e0004 */
[----:B------:R-:W-:-:S07]  /*06a0*/  IMAD.MOV.U32 R3, RZ, RZ, R5 ;  /* 0x000000ffff037224 */ /* 0x000fce00078e0005 */
.L_x_41:
[----:B------:R-:W0:Y:S01]  /*06b0*/  MUFU.RCP64H R5, R9 ;  /* 0x0000000900057308 */ /* 0x000e220000001800 */
[----:B------:R-:W-:Y:S01]  /*06c0*/  IMAD.MOV.U32 R4, RZ, RZ, 0x1 ;  /* 0x00000001ff047424 */ /* 0x000fe200078e00ff */
[----:B------:R-:W-:-:S05]  /*06d0*/  FSETP.GEU.AND P1, PT, |R7|, 6.5827683646048100446e-37, PT ;  /* 0x036000000700780b */ /* 0x000fca0003f2e200 */
[----:B0-----:R-:W-:-:S08]  /*06e0*/  DFMA R10, -R8, R4, 1 ;  /* 0x3ff00000080a742b */ /* 0x001fd00000000104 */
[----:B------:R-:W-:-:S08]  /*06f0*/  DFMA R10, R10, R10, R10 ;  /* 0x0000000a0a0a722b */ /* 0x000fd0000000000a */
[----:B------:R-:W-:-:S08]  /*0700*/  DFMA R10, R4, R10, R4 ;  /* 0x0000000a040a722b */ /* 0x000fd00000000004 */
[----:B------:R-:W-:-:S08]  /*0710*/  DFMA R4, -R8, R10, 1 ;  /* 0x3ff000000804742b */ /* 0x000fd0000000010a */
[----:B------:R-:W-:-:S08]  /*0720*/  DFMA R12, R10, R4, R10 ;  /* 0x000000040a0c722b */ /* 0x000fd0000000000a */
[----:B------:R-:W-:-:S08]  /*0730*/  DMUL R4, R6, R12 ;  /* 0x0000000c06047228 */ /* 0x000fd00000000000 */
[----:B------:R-:W-:-:S08]  /*0740*/  DFMA R10, -R8, R4, R6 ;  /* 0x00000004080a722b */ /* 0x000fd00000000106 */
[----:B------:R-:W-:-:S10]  /*0750*/  DFMA R4, R12, R10, R4 ;  /* 0x0000000a0c04722b */ /* 0x000fd40000000004 */
[----:B------:R-:W-:-:S05]  /*0760*/  FFMA R10, RZ, R9, R5 ;  /* 0x00000009ff0a7223 */ /* 0x000fca0000000005 */
[----:B------:R-:W-:-:S13]  /*0770*/  FSETP.GT.AND P0, PT, |R10|, 1.469367938527859385e-39, PT ;  /* 0x001000000a00780b */ /* 0x000fda0003f04200 */
[----:B------:R-:W-:Y:S05]  /*0780*/  @P0 BRA P1, `(.L_x_42) ;  /* 0x0000000000180947 */ /* 0x000fea0000800000 */
[----:B------:R-:W-:Y:S01]  /*0790*/  IMAD.MOV.U32 R14, RZ, RZ, R6 ;  /* 0x000000ffff0e7224 */ /* 0x000fe200078e0006 */
[----:B------:R-:W-:Y:S01]  /*07a0*/  MOV R24, 0x7f0 ;  /* 0x000007f000187802 */ /* 0x000fe20000000f00 */
[----:B------:R-:W-:Y:S02]  /*07b0*/  IMAD.MOV.U32 R15, RZ, RZ, R7 ;  /* 0x000000ffff0f7224 */ /* 0x000fe400078e0007 */
[----:B------:R-:W-:Y:S02]  /*07c0*/  IMAD.MOV.U32 R10, RZ, RZ, R8 ;  /* 0x000000ffff0a7224 */ /* 0x000fe400078e0008 */
[----:B------:R-:W-:-:S07]  /*07d0*/  IMAD.MOV.U32 R11, RZ, RZ, R9 ;  /* 0x000000ffff0b7224 */ /* 0x000fce00078e0009 */
[----:B------:R-:W-:Y:S05]  /*07e0*/  CALL.REL.NOINC `($__internal_3_$__cuda_sm20_div_rn_f64_full) ;  /* 0x0000000000387944 */ /* 0x000fea0003c00000 */
.L_x_42:
[----:B------:R-:W0:Y:S01]  /*07f0*/  LDC.64 R6, c[0x0][0x3a0] ;  /* 0x0000e800ff067b82 */ /* 0x000e220000000a00 */
[----:B------:R-:W-:-:S07]  /*0800*/  DFMA R4, -R2, R2, R4 ;  /* 0x000000020204722b */ /* 0x000fce0000000104 */
[----:B------:R-:W1:Y:S01]  /*0810*/  LDC.64 R10, c[0x0][0x3a8] ;  /* 0x0000ea00ff0a7b82 */ /* 0x000e620000000a00 */
[----:B------:R-:W-:-:S06]  /*0820*/  DSETP.GT.AND P0, PT, R4, RZ, PT ;  /* 0x000000ff0400722a */ /* 0x000fcc0003f04000 */
[----:B------:R-:W-:Y:S01]  /*0830*/  FSEL R12, R4, -124.47528839111328125, P0 ;  /* 0xc2f8f359040c7808 */ /* 0x000fe20000000000 */
[----:B------:R-:W2:Y:S01]  /*0840*/  LDC.64 R14, c[0x0][0x3b0] ;  /* 0x0000ec00ff0e7b82 */ /* 0x000ea20000000a00 */
[----:B------:R-:W-:Y:S01]  /*0850*/  FSEL R13, R5, 6.0769443484305323302e-38, P0 ;  /* 0x01a56e1f050d7808 */ /* 0x000fe20000000000 */
[----:B0-----:R-:W-:-:S05]  /*0860*/  IMAD.WIDE.U32 R6, R0, 0x8, R6 ;  /* 0x0000000800067825 */ /* 0x001fca00078e0006 */
[----:B------:R-:W-:Y:S01]  /*0870*/  STG.E.64 desc[UR6][R6.64], R8 ;  /* 0x0000000806007986 */ /* 0x000fe2000c101b06 */
[----:B-1----:R-:W-:-:S05]  /*0880*/  IMAD.WIDE.U32 R10, R0, 0x8, R10 ;  /* 0x00000008000a7825 */ /* 0x002fca00078e000a */
[----:B------:R-:W-:Y:S01]  /*0890*/  STG.E.64 desc[UR6][R10.64], R2 ;  /* 0x000000020a007986 */ /* 0x000fe2000c101b06 */
[----:B--2---:R-:W-:-:S05]  /*08a0*/  IMAD.WIDE.U32 R4, R0, 0x8, R14 ;  /* 0x0000000800047825 */ /* 0x004fca00078e000e */
[----:B------:R-:W-:Y:S01]  /*08b0*/  STG.E.64 desc[UR6][R4.64], R12 ;  /* 0x0000000c04007986 */ /* 0x000fe2000c101b06 */
[----:B------:R-:W-:Y:S05]  /*08c0*/  EXIT ;  /* 0x000000000000794d */ /* 0x000fea0003800000 */
        .weak           $__internal_3_$__cuda_sm20_div_rn_f64_full
        .type           $__internal_3_$__cuda_sm20_div_rn_f64_full,@function
        .size           $__internal_3_$__cuda_sm20_div_rn_f64_full,(.L_x_52 - $__internal_3_$__cuda_sm20_div_rn_f64_full)
$__internal_3_$__cuda_sm20_div_rn_f64_full:
[C---:B------:R-:W-:Y:S01]  /*08d0*/  FSETP.GEU.AND P0, PT, |R11|.reuse, 1.469367938527859385e-39, PT ;  /* 0x001000000b00780b */ /* 0x040fe20003f0e200 */
[----:B------:R-:W-:Y:S01]  /*08e0*/  IMAD.MOV.U32 R18, RZ, RZ, 0x1 ;  /* 0x00000001ff127424 */ /* 0x000fe200078e00ff */
[C---:B------:R-:W-:Y:S01]  /*08f0*/  LOP3.LUT R4, R11.reuse, 0x800fffff, RZ, 0xc0, !PT ;  /* 0x800fffff0b047812 */ /* 0x040fe200078ec0ff */
[----:B------:R-:W-:Y:S01]  /*0900*/  IMAD.MOV.U32 R26, RZ, RZ, 0x1ca00000 ;  /* 0x1ca00000ff1a7424 */ /* 0x000fe200078e00ff */
[----:B------:R-:W-:Y:S02]  /*0910*/  LOP3.LUT R22, R11, 0x7ff00000, RZ, 0xc0, !PT ;  /* 0x7ff000000b167812 */ /* 0x000fe400078ec0ff */
[----:B------:R-:W-:Y:S01]  /*0920*/  LOP3.LUT R5, R4, 0x3ff00000, RZ, 0xfc, !PT ;  /* 0x3ff0000004057812 */ /* 0x000fe200078efcff */
[----:B------:R-:W-:-:S06]  /*0930*/  IMAD.MOV.U32 R4, RZ, RZ, R10 ;  /* 0x000000ffff047224 */ /* 0x000fcc00078e000a */
[----:B------:R-:W-:-:S06]  /*0940*/  @!P0 DMUL R4, R10, 8.98846567431157953865e+307 ;  /* 0x7fe000000a048828 */ /* 0x000fcc0000000000 */
[----:B------:R-:W0:Y:S02]  /*0950*/  MUFU.RCP64H R19, R5 ;  /* 0x0000000500137308 */ /* 0x000e240000001800 */
[----:B0-----:R-:W-:-:S08]  /*0960*/  DFMA R12, R18, -R4, 1 ;  /* 0x3ff00000120c742b */ /* 0x001fd00000000804 */
[----:B------:R-:W-:-:S08]  /*0970*/  DFMA R12, R12, R12, R12 ;  /* 0x0000000c0c0c722b */ /* 0x000fd0000000000c */
[----:B------:R-:W-:Y:S01]  /*0980*/  DFMA R18, R18, R12, R18 ;  /* 0x0000000c1212722b */ /* 0x000fe20000000012 */
[----:B------:R-:W-:Y:S02]  /*0990*/  IMAD.MOV.U32 R13, RZ, RZ, R15 ;  /* 0x000000ffff0d7224 */ /* 0x000fe400078e000f */
[----:B------:R-:W-:-:S03]  /*09a0*/  IMAD.MOV.U32 R12, RZ, RZ, R14 ;  /* 0x000000ffff0c7224 */ /* 0x000fc600078e000e */
[----:B------:R-:W-:Y:S02]  /*09b0*/  LOP3.LUT R25, R13, 0x7ff00000, RZ, 0xc0, !PT ;  /* 0x7ff000000d197812 */ /* 0x000fe400078ec0ff */
[----:B------:R-:W-:Y:S01]  /*09c0*/  DFMA R16, R18, -R4, 1 ;  /* 0x3ff000001210742b */ /* 0x000fe20000000804 */
[----:B------:R-:W-:Y:S01]  /*09d0*/  IMAD.MOV.U32 R14, RZ, RZ, R12 ;  /* 0x000000ffff0e7224 */ /* 0x000fe200078e000c */
[----:B------:R-:W-:Y:S01]  /*09e0*/  ISETP.GE.U32.AND P1, PT, R25, R22, PT ;  /* 0x000000161900720c */ /* 0x000fe20003f26070 */
[----:B------:R-:W-:-:S03]  /*09f0*/  IMAD.MOV.U32 R23, RZ, RZ, R25 ;  /* 0x000000ffff177224 */ /* 0x000fc600078e0019 */
[----:B------:R-:W-:Y:S02]  /*0a00*/  SEL R15, R26, 0x63400000, !P1 ;  /* 0x634000001a0f7807 */ /* 0x000fe40004800000 */
[----:B------:R-:W-:Y:S01]  /*0a10*/  DFMA R16, R18, R16, R18 ;  /* 0x000000101210722b */ /* 0x000fe20000000012 */
[----:B------:R-:W-:Y:S02]  /*0a20*/  FSETP.GEU.AND P1, PT, |R13|, 1.469367938527859385e-39, PT ;  /* 0x001000000d00780b */ /* 0x000fe40003f2e200 */
[----:B------:R-:W-:-:S11]  /*0a30*/  LOP3.LUT R15, R15, 0x800fffff, R13, 0xf8, !PT ;  /* 0x800fffff0f0f7812 */ /* 0x000fd600078ef80d */
[----:B------:R-:W-:Y:S05]  /*0a40*/  @P1 BRA `(.L_x_43) ;  /* 0x0000000000201947 */ /* 0x000fea0003800000 */
[----:B------:R-:W-:-:S04]  /*0a50*/  LOP3.LUT R18, R11, 0x7ff00000, RZ, 0xc0, !PT ;  /* 0x7ff000000b127812 */ /* 0x000fc800078ec0ff */
[----:B------:R-:W-:Y:S01]  /*0a60*/  ISETP.GE.U32.AND P1, PT, R25, R18, PT ;  /* 0x000000121900720c */ /* 0x000fe20003f26070 */
[----:B------:R-:W-:-:S03]  /*0a70*/  IMAD.MOV.U32 R18, RZ, RZ, RZ ;  /* 0x000000ffff127224 */ /* 0x000fc600078e00ff */
[----:B------:R-:W-:-:S04]  /*0a80*/  SEL R19, R26, 0x63400000, !P1 ;  /* 0x634000001a137807 */ /* 0x000fc80004800000 */
[----:B------:R-:W-:-:S04]  /*0a90*/  LOP3.LUT R19, R19, 0x80000000, R13, 0xf8, !PT ;  /* 0x8000000013137812 */ /* 0x000fc800078ef80d */
[----:B------:R-:W-:-:S06]  /*0aa0*/  LOP3.LUT R19, R19, 0x100000, RZ, 0xfc, !PT ;  /* 0x0010000013137812 */ /* 0x000fcc00078efcff */
[----:B------:R-:W-:-:S10]  /*0ab0*/  DFMA R14, R14, 2, -R18 ;  /* 0x400000000e0e782b */ /* 0x000fd40000000812 */
[----:B------:R-:W-:-:S07]  /*0ac0*/  LOP3.LUT R23, R15, 0x7ff00000, RZ, 0xc0, !PT ;  /* 0x7ff000000f177812 */ /* 0x000fce00078ec0ff */
.L_x_43:
[----:B------:R-:W-:Y:S01]  /*0ad0*/  VIADD R27, R23, 0xffffffff ;  /* 0xffffffff171b7836 */ /* 0x000fe20000000000 */
[----:B------:R-:W-:Y:S01]  /*0ae0*/  @!P0 LOP3.LUT R22, R5, 0x7ff00000, RZ, 0xc0, !PT ;  /* 0x7ff0000005168812 */ /* 0x000fe200078ec0ff */
[----:B------:R-:W-:-:S03]  /*0af0*/  DMUL R18, R16, R14 ;  /* 0x0000000e10127228 */ /* 0x000fc60000000000 */
[----:B------:R-:W-:Y:S01]  /*0b00*/  ISETP.GT.U32.AND P0, PT, R27, 0x7feffffe, PT ;  /* 0x7feffffe1b00780c */ /* 0x000fe20003f04070 */
[----:B------:R-:W-:-:S04]  /*0b10*/  VIADD R27, R22, 0xffffffff ;  /* 0xffffffff161b7836 */ /* 0x000fc80000000000 */
[----:B------:R-:W-:Y:S01]  /*0b20*/  DFMA R20, R18, -R4, R14 ;  /* 0x800000041214722b */ /* 0x000fe2000000000e */
[----:B------:R-:W-:-:S07]  /*0b30*/  ISETP.GT.U32.OR P0, PT, R27, 0x7feffffe, P0 ;  /* 0x7feffffe1b00780c */ /* 0x000fce0000704470 */
[----:B------:R-:W-:-:S06]  /*0b40*/  DFMA R20, R16, R20, R18 ;  /* 0x000000141014722b */ /* 0x000fcc0000000012 */
[----:B------:R-:W-:Y:S05]  /*0b50*/  @P0 BRA `(.L_x_44) ;  /* 0x00000000006c0947 */ /* 0x000fea0003800000 */
[----:B------:R-:W-:Y:S01]  /*0b60*/  LOP3.LUT R16, R11, 0x7ff00000, RZ, 0xc0, !PT ;  /* 0x7ff000000b107812 */ /* 0x000fe200078ec0ff */
[----:B------:R-:W-:-:S03]  /*0b70*/  IMAD.MOV.U32 R18, RZ, RZ, RZ ;  /* 0x000000ffff127224 */ /* 0x000fc600078e00ff */
[CC--:B------:R-:W-:Y:S02]  /*0b80*/  VIADDMNMX R12, R25.reuse, -R16.reuse, 0xb9600000, !PT ;  /* 0xb9600000190c7446 */ /* 0x0c0fe40007800910 */
[----:B------:R-:W-:Y:S02]  /*0b90*/  ISETP.GE.U32.AND P0, PT, R25, R16, PT ;  /* 0x000000101900720c */ /* 0x000fe40003f06070 */
[----:B------:R-:W-:Y:S02]  /*0ba0*/  VIMNMX R12, PT, PT, R12, 0x46a00000, PT ;  /* 0x46a000000c0c7848 */ /* 0x000fe40003fe0100 */
[----:B------:R-:W-:-:S05]  /*0bb0*/  SEL R13, R26, 0x63400000, !P0 ;  /* 0x634000001a0d7807 */ /* 0x000fca0004000000 */
[----:B------:R-:W-:-:S04]  /*0bc0*/  IMAD.IADD R12, R12, 0x1, -R13 ;  /* 0x000000010c0c7824 */ /* 0x000fc800078e0a0d */
[----:B------:R-:W-:-:S06]  /*0bd0*/  VIADD R19, R12, 0x7fe00000 ;  /* 0x7fe000000c137836 */ /* 0x000fcc0000000000 */
[----:B------:R-:W-:-:S10]  /*0be0*/  DMUL R16, R20, R18 ;  /* 0x0000001214107228 */ /* 0x000fd40000000000 */
[----:B------:R-:W-:-:S13]  /*0bf0*/  FSETP.GTU.AND P0, PT, |R17|, 1.469367938527859385e-39, PT ;  /* 0x001000001100780b */ /* 0x000fda0003f0c200 */
[----:B------:R-:W-:Y:S05]  /*0c00*/  @P0 BRA `(.L_x_45) ;  /* 0x0000000000940947 */ /* 0x000fea0003800000 */
[----:B------:R-:W-:Y:S01]  /*0c10*/  DFMA R4, R20, -R4, R14 ;  /* 0x800000041404722b */ /* 0x000fe2000000000e */
[----:B------:R-:W-:-:S09]  /*0c20*/  IMAD.MOV.U32 R18, RZ, RZ, RZ ;  /* 0x000000ffff127224 */ /* 0x000fd200078e00ff */
[C---:B------:R-:W-:Y:S02]  /*0c30*/  FSETP.NEU.AND P0, PT, R5.reuse, RZ, PT ;  /* 0x000000ff0500720b */ /* 0x040fe40003f0d000 */
[----:B------:R-:W-:-:S04]  /*0c40*/  LOP3.LUT R11, R5, 0x80000000, R11, 0x48, !PT ;  /* 0x80000000050b7812 */ /* 0x000fc800078e480b */
[----:B------:R-:W-:-:S07]  /*0c50*/  LOP3.LUT R19, R11, R19, RZ, 0xfc, !PT ;  /* 0x000000130b137212 */ /* 0x000fce00078efcff */
[----:B------:R-:W-:Y:S05]  /*0c60*/  @!P0 BRA `(.L_x_45) ;  /* 0x00000000007c8947 */ /* 0x000fea0003800000 */
[----:B------:R-:W-:Y:S01]  /*0c70*/  IMAD.MOV R5, RZ, RZ, -R12 ;  /* 0x000000ffff057224 */ /* 0x000fe200078e0a0c */
[----:B------:R-:W-:Y:S01]  /*0c80*/  DMUL.RP R18, R20, R18 ;  /* 0x0000001214127228 */ /* 0x000fe20000008000 */
[----:B------:R-:W-:-:S06]  /*0c90*/  IMAD.MOV.U32 R4, RZ, RZ, RZ ;  /* 0x000000ffff047224 */ /* 0x000fcc00078e00ff */
[----:B------:R-:W-:-:S03]  /*0ca0*/  DFMA R4, R16, -R4, R20 ;  /* 0x800000041004722b */ /* 0x000fc60000000014 */
[----:B------:R-:W-:-:S03]  /*0cb0*/  LOP3.LUT R11, R19, R11, RZ, 0x3c, !PT ;  /* 0x0000000b130b7212 */ /* 0x000fc600078e3cff */
[----:B------:R-:W-:-:S04]  /*0cc0*/  IADD3 R4, PT, PT, -R12, -0x43300000, RZ ;  /* 0xbcd000000c047810 */ /* 0x000fc80007ffe1ff */
[----:B------:R-:W-:-:S04]  /*0cd0*/  FSETP.NEU.AND P0, PT, |R5|, R4, PT ;  /* 0x000000040500720b */ /* 0x000fc80003f0d200 */
[----:B------:R-:W-:Y:S02]  /*0ce0*/  FSEL R16, R18, R16, !P0 ;  /* 0x0000001012107208 */ /* 0x000fe40004000000 */
[----:B------:R-:W-:Y:S01]  /*0cf0*/  FSEL R17, R11, R17, !P0 ;  /* 0x000000110b117208 */ /* 0x000fe20004000000 */
[----:B------:R-:W-:Y:S06]  /*0d00*/  BRA `(.L_x_45) ;  /* 0x0000000000547947 */ /* 0x000fec0003800000 */
.L_x_44:
[----:B------:R-:W-:-:S14]  /*0d10*/  DSETP.NAN.AND P0, PT, R12, R12, PT ;  /* 0x0000000c0c00722a */ /* 0x000fdc0003f08000 */
[----:B------:R-:W-:Y:S05]  /*0d20*/  @P0 BRA `(.L_x_46) ;  /* 0x0000000000440947 */ /* 0x000fea0003800000 */
[----:B------:R-:W-:-:S14]  /*0d30*/  DSETP.NAN.AND P0, PT, R10, R10, PT ;  /* 0x0000000a0a00722a */ /* 0x000fdc0003f08000 */
[----:B------:R-:W-:Y:S05]  /*0d40*/  @P0 BRA `(.L_x_47) ;  /* 0x0000000000300947 */ /* 0x000fea0003800000 */
[----:B------:R-:W-:Y:S01]  /*0d50*/  ISETP.NE.AND P0, PT, R23, R22, PT ;  /* 0x000000161700720c */ /* 0x000fe20003f05270 */
[----:B------:R-:W-:Y:S02]  /*0d60*/  IMAD.MOV.U32 R16, RZ, RZ, 0x0 ;  /* 0x00000000ff107424 */ /* 0x000fe400078e00ff */
[----:B------:R-:W-:-:S10]  /*0d70*/  IMAD.MOV.U32 R17, RZ, RZ, -0x80000 ;  /* 0xfff80000ff117424 */ /* 0x000fd400078e00ff */
        /* <DEDUP_REMOVED lines=9> */
.L_x_47:
[----:B------:R-:W-:Y:S01]  /*0e10*/  LOP3.LUT R17, R11, 0x80000, RZ, 0xfc, !PT ;  /* 0x000800000b117812 */ /* 0x000fe200078efcff */
[----:B------:R-:W-:Y:S01]  /*0e20*/  IMAD.MOV.U32 R16, RZ, RZ, R10 ;  /* 0x000000ffff107224 */ /* 0x000fe200078e000a */
[----:B------:R-:W-:Y:S06]  /*0e30*/  BRA `(.L_x_45) ;  /* 0x0000000000087947 */ /* 0x000fec0003800000 */
.L_x_46:
[----:B------:R-:W-:Y:S01]  /*0e40*/  LOP3.LUT R17, R13, 0x80000, RZ, 0xfc, !PT ;  /* 0x000800000d117812 */ /* 0x000fe200078efcff */
[----:B------:R-:W-:-:S07]  /*0e50*/  IMAD.MOV.U32 R16, RZ, RZ, R12 ;  /* 0x000000ffff107224 */ /* 0x000fce00078e000c */
.L_x_45:
[----:B------:R-:W-:Y:S02]  /*0e60*/  IMAD.MOV.U32 R25, RZ, RZ, 0x0 ;  /* 0x00000000ff197424 */ /* 0x000fe400078e00ff */
[----:B------:R-:W-:Y:S02]  /*0e70*/  IMAD.MOV.U32 R4, RZ, RZ, R16 ;  /* 0x000000ffff047224 */ /* 0x000fe400078e0010 */
[----:B------:R-:W-:Y:S01]  /*0e80*/  IMAD.MOV.U32 R5, RZ, RZ, R17 ;  /* 0x000000ffff057224 */ /* 0x000fe200078e0011 */
[----:B------:R-:W-:Y:S06]  /*0e90*/  RET.REL.NODEC R24 `(_ZN14implicit_fused14moments_kernelIdEEvPKT_S3_iiS1_PS1_S4_S4_) ;  /* 0xfffffff018587950 */ /* 0x000fec0003c3ffff */
.L_x_48:
        /* <DEDUP_REMOVED lines=14> */
.L_x_52:


//--------------------- .nv.shared._ZN14implicit_fused29writeback_and_residual_kernelIdEEvPKT_S3_iiPS1_S4_ --------------------------
	.section	.nv.shared._ZN14implicit_fused29writeback_and_residual_kernelIdEEvPKT_S3_iiPS1_S4_,"aw",@nobits
	.sectionflags	@""
	.align	16
	.zero		1024


//--------------------- .nv.shared.reserved.0     --------------------------
	.section	.nv.shared.reserved.0,"aw",@nobits
	.weak		__nv_reservedSMEM_offset_0_alias
	.size		__nv_reservedSMEM_offset_0_alias, 0, 64
	.other		__nv_reservedSMEM_offset_0_alias,@"STO_CUDA_RESERVED_SHARED STV_DEFAULT"
__nv_reservedSMEM_offset_0_alias:
	.zero		0
	.zero		64


//--------------------- .nv.shared._ZN14implicit_fused24build_tridiag_rhs_kernelIdEEvPKT_S3_S3_S3_S3_iiS1_S1_S1_S1_PS1_S4_S4_S4_ --------------------------
	.section	.nv.shared._ZN14implicit_fused24build_tridiag_rhs_kernelIdEEvPKT_S3_S3_S3_S3_iiS1_S1_S1_S1_PS1_S4_S4_S4_,"aw",@nobits
	.sectionflags	@""
	.align	16
	.zero		1024


//--------------------- .nv.shared._ZN14implicit_fused14moments_kernelIdEEvPKT_S3_iiS1_PS1_S4_S4_ --------------------------
	.section	.nv.shared._ZN14implicit_fused14moments_kernelIdEEvPKT_S3_iiS1_PS1_S4_S4_,"aw",@nobits
	.sectionflags	@""
	.align	16
	.zero		1024


//--------------------- .nv.constant0._ZN14implicit_fused29writeback_and_residual_kernelIdEEvPKT_S3_iiPS1_S4_ --------------------------
	.section	.nv.constant0._ZN14implicit_fused29writeback_and_residual_kernelIdEEvPKT_S3_iiPS1_S4_,"a",@progbits
	.sectionflags	@""
	.align	4
.nv.constant0._ZN14implicit_fused29writeback_and_residual_kernelIdEEvPKT_S3_iiPS1_S4_:
	.zero		936


//--------------------- .nv.constant0._ZN14implicit_fused24build_tridiag_rhs_kernelIdEEvPKT_S3_S3_S3_S3_iiS1_S1_S1_S1_PS1_S4_S4_S4_ --------------------------
	.section	.nv.constant0._ZN14implicit_fused24build_tridiag_rhs_kernelIdEEvPKT_S3_S3_S3_S3_iiS1_S1_S1_S1_PS1_S4_S4_S4_,"a",@progbits
	.sectionflags	@""
	.align	4
.nv.constant0._ZN14implicit_fused24build_tridiag_rhs_kernelIdEEvPKT_S3_S3_S3_S3_iiS1_S1_S1_S1_PS1_S4_S4_S4_:
	.zero		1008


//--------------------- .nv.constant0._ZN14implicit_fused14moments_kernelIdEEvPKT_S3_iiS1_PS1_S4_S4_ --------------------------
	.section	.nv.constant0._ZN14implicit_fused14moments_kernelIdEEvPKT_S3_iiS1_PS1_S4_S4_,"a",@progbits
	.sectionflags	@""
	.align	4
.nv.constant0._ZN14implicit_fused14moments_kernelIdEEvPKT_S3_iiS1_PS1_S4_S4_:
	.zero		952


//--------------------- SYMBOLS --------------------------

	.type		.nv.reservedSmem.offset0,@object
	.size		.nv.reservedSmem.offset0,0x4
	.type		.nv.reservedSmem.cap,@object
	.size		.nv.reservedSmem.cap,0x4
